	.target	sm_80

	.elftype	@"ET_EXEC"


//--------------------- .note.nv.tkinfo           --------------------------
	.section	.note.nv.tkinfo,"",@"SHT_NOTE"
	.sectionflags	@"SHF_NOTE_NV_TKINFO"
	.tkinfo
        /*0018*/ 	.word	0x00000002
        /*0030*/ 	.string	""
        /*0030*/ 	.string	"ptxas"
        /*0030*/ 	.string	"Cuda compilation tools, release 13.0, V13.0.88"
        /*0030*/ 	.string	"Build cuda_13.0.r13.0/compiler.36424714_0"
        /*0030*/ 	.string	"-v  -suppress-debug-info  -lineinfo  -arch sm_80 "



//--------------------- .note.nv.cuinfo           --------------------------
	.section	.note.nv.cuinfo,"",@"SHT_NOTE"
	.sectionflags	@"SHF_NOTE_NV_CUINFO"
        /*0018*/ 	.short	0x0002
        /*001a*/ 	.short	0x0050
        /*001c*/ 	.short	0x0082
	.zero		2


//--------------------- .nv.info                  --------------------------
	.section	.nv.info,"",@"SHT_CUDA_INFO"
	.align	4


	//----- nvinfo : EIATTR_REGCOUNT
	.align		4
        /*0000*/ 	.byte	0x04, 0x2f
        /*0002*/ 	.short	(.L_2 - .L_1)
	.align		4
.L_1:
        /*0004*/ 	.word	index@(attn_fwd)
        /*0008*/ 	.word	0x000000ff


	//----- nvinfo : EIATTR_FRAME_SIZE
	.align		4
.L_2:
        /*000c*/ 	.byte	0x04, 0x11
        /*000e*/ 	.short	(.L_4 - .L_3)
	.align		4
.L_3:
        /*0010*/ 	.word	index@(attn_fwd)
        /*0014*/ 	.word	0x00000248


	//----- nvinfo : EIATTR_MIN_STACK_SIZE
	.align		4
.L_4:
        /*0018*/ 	.byte	0x04, 0x12
        /*001a*/ 	.short	(.L_6 - .L_5)
	.align		4
.L_5:
        /*001c*/ 	.word	index@(attn_fwd)
        /*0020*/ 	.word	0x00000248
.L_6:


//--------------------- .nv.info.attn_fwd         --------------------------
	.section	.nv.info.attn_fwd,"",@"SHT_CUDA_INFO"
	.sectionflags	@""
	.align	4


	//----- nvinfo : EIATTR_CUDA_API_VERSION
	.align		4
        /*0000*/ 	.byte	0x04, 0x37
        /*0002*/ 	.short	(.L_8 - .L_7)
.L_7:
        /*0004*/ 	.word	0x00000082


	//----- nvinfo : EIATTR_SW2861232_WAR
	.align		4
.L_8:
        /*0008*/ 	.byte	0x01, 0x35
	.zero		2


	//----- nvinfo : EIATTR_PARAM_CBANK
	.align		4
        /*000c*/ 	.byte	0x04, 0x0a
        /*000e*/ 	.short	(.L_10 - .L_9)
	.align		4
.L_9:
        /*0010*/ 	.word	index@(.nv.constant0.attn_fwd)
        /*0014*/ 	.short	0x0160
        /*0016*/ 	.short	0x0088


	//----- nvinfo : EIATTR_CBANK_PARAM_SIZE
	.align		4
.L_10:
        /*0018*/ 	.byte	0x03, 0x19
        /*001a*/ 	.short	0x0088


	//----- nvinfo : EIATTR_KPARAM_INFO
	.align		4
        /*001c*/ 	.byte	0x04, 0x17
        /*001e*/ 	.short	(.L_12 - .L_11)
.L_11:
        /*0020*/ 	.word	0x00000000
        /*0024*/ 	.short	0x0019
        /*0026*/ 	.short	0x0080
        /*0028*/ 	.byte	0x00, 0xf4, 0x21, 0x00


	//----- nvinfo : EIATTR_KPARAM_INFO
	.align		4
.L_12:
        /*002c*/ 	.byte	0x04, 0x17
        /*002e*/ 	.short	(.L_14 - .L_13)
.L_13:
        /*0030*/ 	.word	0x00000000
        /*0034*/ 	.short	0x0018
        /*0036*/ 	.short	0x0078
        /*0038*/ 	.byte	0x00, 0xf4, 0x21, 0x00


	//----- nvinfo : EIATTR_KPARAM_INFO
	.align		4
.L_14:
        /*003c*/ 	.byte	0x04, 0x17
        /*003e*/ 	.short	(.L_16 - .L_15)
.L_15:
        /*0040*/ 	.word	0x00000000
        /*0044*/ 	.short	0x0017
        /*0046*/ 	.short	0x0070
        /*0048*/ 	.byte	0x00, 0xf0, 0x11, 0x00


	//----- nvinfo : EIATTR_KPARAM_INFO
	.align		4
.L_16:
        /*004c*/ 	.byte	0x04, 0x17
        /*004e*/ 	.short	(.L_18 - .L_17)
.L_17:
        /*0050*/ 	.word	0x00000000
        /*0054*/ 	.short	0x0016
        /*0056*/ 	.short	0x006c
        /*0058*/ 	.byte	0x00, 0xf0, 0x11, 0x00


	//----- nvinfo : EIATTR_KPARAM_INFO
	.align		4
.L_18:
        /*005c*/ 	.byte	0x04, 0x17
        /*005e*/ 	.short	(.L_20 - .L_19)
.L_19:
        /*0060*/ 	.word	0x00000000
        /*0064*/ 	.short	0x0015
        /*0066*/ 	.short	0x0068
        /*0068*/ 	.byte	0x00, 0xf0, 0x11, 0x00


	//----- nvinfo : EIATTR_KPARAM_INFO
	.align		4
.L_20:
        /*006c*/ 	.byte	0x04, 0x17
        /*006e*/ 	.short	(.L_22 - .L_21)
.L_21:
        /*0070*/ 	.word	0x00000000
        /*0074*/ 	.short	0x0014
        /*0076*/ 	.short	0x0064
        /*0078*/ 	.byte	0x00, 0xf0, 0x11, 0x00


	//----- nvinfo : EIATTR_KPARAM_INFO
	.align		4
.L_22:
        /*007c*/ 	.byte	0x04, 0x17
        /*007e*/ 	.short	(.L_24 - .L_23)
.L_23:
        /*0080*/ 	.word	0x00000000
        /*0084*/ 	.short	0x0013
        /*0086*/ 	.short	0x0060
        /*0088*/ 	.byte	0x00, 0xf0, 0x11, 0x00


	//----- nvinfo : EIATTR_KPARAM_INFO
	.align		4
.L_24:
        /*008c*/ 	.byte	0x04, 0x17
        /*008e*/ 	.short	(.L_26 - .L_25)
.L_25:
        /*0090*/ 	.word	0x00000000
        /*0094*/ 	.short	0x0012
        /*0096*/ 	.short	0x005c
        /*0098*/ 	.byte	0x00, 0xf0, 0x11, 0x00


	//----- nvinfo : EIATTR_KPARAM_INFO
	.align		4
.L_26:
        /*009c*/ 	.byte	0x04, 0x17
        /*009e*/ 	.short	(.L_28 - .L_27)
.L_27:
        /*00a0*/ 	.word	0x00000000
        /*00a4*/ 	.short	0x0011
        /*00a6*/ 	.short	0x0058
        /*00a8*/ 	.byte	0x00, 0xf0, 0x11, 0x00


	//----- nvinfo : EIATTR_KPARAM_INFO
	.align		4
.L_28:
        /*00ac*/ 	.byte	0x04, 0x17
        /*00ae*/ 	.short	(.L_30 - .L_29)
.L_29:
        /*00b0*/ 	.word	0x00000000
        /*00b4*/ 	.short	0x0010
        /*00b6*/ 	.short	0x0054
        /*00b8*/ 	.byte	0x00, 0xf0, 0x11, 0x00


	//----- nvinfo : EIATTR_KPARAM_INFO
	.align		4
.L_30:
        /*00bc*/ 	.byte	0x04, 0x17
        /*00be*/ 	.short	(.L_32 - .L_31)
.L_31:
        /*00c0*/ 	.word	0x00000000
        /*00c4*/ 	.short	0x000f
        /*00c6*/ 	.short	0x0050
        /*00c8*/ 	.byte	0x00, 0xf0, 0x11, 0x00


	//----- nvinfo : EIATTR_KPARAM_INFO
	.align		4
.L_32:
        /*00cc*/ 	.byte	0x04, 0x17
        /*00ce*/ 	.short	(.L_34 - .L_33)
.L_33:
        /*00d0*/ 	.word	0x00000000
        /*00d4*/ 	.short	0x000e
        /*00d6*/ 	.short	0x004c
        /*00d8*/ 	.byte	0x00, 0xf0, 0x11, 0x00


	//----- nvinfo : EIATTR_KPARAM_INFO
	.align		4
.L_34:
        /*00dc*/ 	.byte	0x04, 0x17
        /*00de*/ 	.short	(.L_36 - .L_35)
.L_35:
        /*00e0*/ 	.word	0x00000000
        /*00e4*/ 	.short	0x000d
        /*00e6*/ 	.short	0x0048
        /*00e8*/ 	.byte	0x00, 0xf0, 0x11, 0x00


	//----- nvinfo : EIATTR_KPARAM_INFO
	.align		4
.L_36:
        /*00ec*/ 	.byte	0x04, 0x17
        /*00ee*/ 	.short	(.L_38 - .L_37)
.L_37:
        /*00f0*/ 	.word	0x00000000
        /*00f4*/ 	.short	0x000c
        /*00f6*/ 	.short	0x0044
        /*00f8*/ 	.byte	0x00, 0xf0, 0x11, 0x00


	//----- nvinfo : EIATTR_KPARAM_INFO
	.align		4
.L_38:
        /*00fc*/ 	.byte	0x04, 0x17
        /*00fe*/ 	.short	(.L_40 - .L_39)
.L_39:
        /*0100*/ 	.word	0x00000000
        /*0104*/ 	.short	0x000b
        /*0106*/ 	.short	0x0040
        /*0108*/ 	.byte	0x00, 0xf0, 0x11, 0x00


	//----- nvinfo : EIATTR_KPARAM_INFO
	.align		4
.L_40:
        /*010c*/ 	.byte	0x04, 0x17
        /*010e*/ 	.short	(.L_42 - .L_41)
.L_41:
        /*0110*/ 	.word	0x00000000
        /*0114*/ 	.short	0x000a
        /*0116*/ 	.short	0x003c
        /*0118*/ 	.byte	0x00, 0xf0, 0x11, 0x00


	//----- nvinfo : EIATTR_KPARAM_INFO
	.align		4
.L_42:
        /*011c*/ 	.byte	0x04, 0x17
        /*011e*/ 	.short	(.L_44 - .L_43)
.L_43:
        /*0120*/ 	.word	0x00000000
        /*0124*/ 	.short	0x0009
        /*0126*/ 	.short	0x0038
        /*0128*/ 	.byte	0x00, 0xf0, 0x11, 0x00


	//----- nvinfo : EIATTR_KPARAM_INFO
	.align		4
.L_44:
        /*012c*/ 	.byte	0x04, 0x17
        /*012e*/ 	.short	(.L_46 - .L_45)
.L_45:
        /*0130*/ 	.word	0x00000000
        /*0134*/ 	.short	0x0008
        /*0136*/ 	.short	0x0034
        /*0138*/ 	.byte	0x00, 0xf0, 0x11, 0x00


	//----- nvinfo : EIATTR_KPARAM_INFO
	.align		4
.L_46:
        /*013c*/ 	.byte	0x04, 0x17
        /*013e*/ 	.short	(.L_48 - .L_47)
.L_47:
        /*0140*/ 	.word	0x00000000
        /*0144*/ 	.short	0x0007
        /*0146*/ 	.short	0x0030
        /*0148*/ 	.byte	0x00, 0xf0, 0x11, 0x00


	//----- nvinfo : EIATTR_KPARAM_INFO
	.align		4
.L_48:
        /*014c*/ 	.byte	0x04, 0x17
        /*014e*/ 	.short	(.L_50 - .L_49)
.L_49:
        /*0150*/ 	.word	0x00000000
        /*0154*/ 	.short	0x0006
        /*0156*/ 	.short	0x002c
        /*0158*/ 	.byte	0x00, 0xf0, 0x11, 0x00


	//----- nvinfo : EIATTR_KPARAM_INFO
	.align		4
.L_50:
        /*015c*/ 	.byte	0x04, 0x17
        /*015e*/ 	.short	(.L_52 - .L_51)
.L_51:
        /*0160*/ 	.word	0x00000000
        /*0164*/ 	.short	0x0005
        /*0166*/ 	.short	0x0028
        /*0168*/ 	.byte	0x00, 0xf0, 0x11, 0x00


	//----- nvinfo : EIATTR_KPARAM_INFO
	.align		4
.L_52:
        /*016c*/ 	.byte	0x04, 0x17
        /*016e*/ 	.short	(.L_54 - .L_53)
.L_53:
        /*0170*/ 	.word	0x00000000
        /*0174*/ 	.short	0x0004
        /*0176*/ 	.short	0x0020
        /*0178*/ 	.byte	0x00, 0xf4, 0x21, 0x00


	//----- nvinfo : EIATTR_KPARAM_INFO
	.align		4
.L_54:
        /*017c*/ 	.byte	0x04, 0x17
        /*017e*/ 	.short	(.L_56 - .L_55)
.L_55:
        /*0180*/ 	.word	0x00000000
        /*0184*/ 	.short	0x0003
        /*0186*/ 	.short	0x0018
        /*0188*/ 	.byte	0x00, 0xf4, 0x21, 0x00


	//----- nvinfo : EIATTR_KPARAM_INFO
	.align		4
.L_56:
        /*018c*/ 	.byte	0x04, 0x17
        /*018e*/ 	.short	(.L_58 - .L_57)
.L_57:
        /*0190*/ 	.word	0x00000000
        /*0194*/ 	.short	0x0002
        /*0196*/ 	.short	0x0010
        /*0198*/ 	.byte	0x00, 0xf4, 0x21, 0x00


	//----- nvinfo : EIATTR_KPARAM_INFO
	.align		4
.L_58:
        /*019c*/ 	.byte	0x04, 0x17
        /*019e*/ 	.short	(.L_60 - .L_59)
.L_59:
        /*01a0*/ 	.word	0x00000000
        /*01a4*/ 	.short	0x0001
        /*01a6*/ 	.short	0x0008
        /*01a8*/ 	.byte	0x00, 0xf4, 0x21, 0x00


	//----- nvinfo : EIATTR_KPARAM_INFO
	.align		4
.L_60:
        /*01ac*/ 	.byte	0x04, 0x17
        /*01ae*/ 	.short	(.L_62 - .L_61)
.L_61:
        /*01b0*/ 	.word	0x00000000
        /*01b4*/ 	.short	0x0000
        /*01b6*/ 	.short	0x0000
        /*01b8*/ 	.byte	0x00, 0xf4, 0x21, 0x00


	//----- nvinfo : EIATTR_MAXREG_COUNT
	.align		4
.L_62:
        /*01bc*/ 	.byte	0x03, 0x1b
        /*01be*/ 	.short	0x00ff


	//----- nvinfo : EIATTR_NUM_BARRIERS
	.align		4
        /*01c0*/ 	.byte	0x02, 0x4c
        /*01c2*/ 	.byte	0x01
	.zero		1


	//----- nvinfo : EIATTR_ANNOTATIONS
	.align		4
        /*01c4*/ 	.byte	0x04, 0x55
        /*01c6*/ 	.short	(.L_64 - .L_63)


	//   ....[0]....
.L_63:
        /*01c8*/ 	.word	0x00000001
        /*01cc*/ 	.byte	0x60, 0x11, 0x00, 0x00, 0x01, 0x00, 0x00, 0x00, 0xa0, 0x11, 0x00, 0x00, 0x01, 0x00, 0x00, 0x00
        /* <DEDUP_REMOVED lines=71> */
        /*064c*/ 	.byte	0x20, 0x5a, 0x00, 0x00, 0x01, 0x00, 0x00, 0x00, 0x50, 0x5a, 0x00, 0x00


	//----- nvinfo : EIATTR_MERCURY_ISA_VERSION
	.align		4
.L_64:
        /*0658*/ 	.byte	0x03, 0x5f
        /*065a*/ 	.short	0x0000


	//----- nvinfo : EIATTR_COOP_GROUP_MASK_REGIDS
	.align		4
        /*065c*/ 	.byte	0x04, 0x29
        /*065e*/ 	.short	(.L_66 - .L_65)


	//   ....[0]....
.L_65:
        /*0660*/ 	.word	0xffffffff


	//   ....[1]....
        /*0664*/ 	.word	0xffffffff


	//   ....[2]....
        /*0668*/ 	.word	0xffffffff


	//   ....[3]....
        /*066c*/ 	.word	0xffffffff


	//   ....[4]....
        /*0670*/ 	.word	0xffffffff


	//   ....[5]....
        /*0674*/ 	.word	0xffffffff


	//   ....[6]....
        /*0678*/ 	.word	0xffffffff


	//   ....[7]....
        /*067c*/ 	.word	0xffffffff


	//   ....[8]....
        /*0680*/ 	.word	0xffffffff


	//   ....[9]....
        /*0684*/ 	.word	0xffffffff


	//   ....[10]....
        /*0688*/ 	.word	0xffffffff


	//   ....[11]....
        /*068c*/ 	.word	0xffffffff


	//   ....[12]....
        /*0690*/ 	.word	0xffffffff


	//   ....[13]....
        /*0694*/ 	.word	0xffffffff


	//   ....[14]....
        /*0698*/ 	.word	0xffffffff


	//   ....[15]....
        /*069c*/ 	.word	0xffffffff


	//   ....[16]....
        /*06a0*/ 	.word	0xffffffff


	//   ....[17]....
        /*06a4*/ 	.word	0xffffffff


	//   ....[18]....
        /*06a8*/ 	.word	0xffffffff


	//   ....[19]....
        /*06ac*/ 	.word	0xffffffff


	//   ....[20]....
        /*06b0*/ 	.word	0xffffffff


	//   ....[21]....
        /*06b4*/ 	.word	0xffffffff


	//----- nvinfo : EIATTR_COOP_GROUP_INSTR_OFFSETS
	.align		4
.L_66:
        /*06b8*/ 	.byte	0x04, 0x28
        /*06ba*/ 	.short	(.L_68 - .L_67)


	//   ....[0]....
.L_67:
        /*06bc*/ 	.word	0x000046d0


	//   ....[1]....
        /*06c0*/ 	.word	0x000046e0


	//   ....[2]....
        /*06c4*/ 	.word	0x000046f0


	//   ....[3]....
        /*06c8*/ 	.word	0x00004700


	//   ....[4]....
        /*06cc*/ 	.word	0x00004750


	//   ....[5]....
        /*06d0*/ 	.word	0x00004760


	//   ....[6]....
        /*06d4*/ 	.word	0x00004770


	//   ....[7]....
        /*06d8*/ 	.word	0x00004780


	//   ....[8]....
        /*06dc*/ 	.word	0x000048d0


	//   ....[9]....
        /*06e0*/ 	.word	0x000048f0


	//   ....[10]....
        /*06e4*/ 	.word	0x00004910


	//   ....[11]....
        /*06e8*/ 	.word	0x00004ac0


	//   ....[12]....
        /*06ec*/ 	.word	0x00004bc0


	//   ....[13]....
        /*06f0*/ 	.word	0x00004be0


	//   ....[14]....
        /*06f4*/ 	.word	0x00004c80


	//   ....[15]....
        /*06f8*/ 	.word	0x00004cb0


	//   ....[16]....
        /*06fc*/ 	.word	0x00004ce0


	//   ....[17]....
        /*0700*/ 	.word	0x00004d00


	//   ....[18]....
        /*0704*/ 	.word	0x00004d20


	//   ....[19]....
        /*0708*/ 	.word	0x00004f70


	//   ....[20]....
        /*070c*/ 	.word	0x00004fd0


	//   ....[21]....
        /*0710*/ 	.word	0x00004ff0


	//----- nvinfo : EIATTR_EXIT_INSTR_OFFSETS
	.align		4
.L_68:
        /*0714*/ 	.byte	0x04, 0x1c
        /*0716*/ 	.short	(.L_70 - .L_69)


	//   ....[0]....
.L_69:
        /*0718*/ 	.word	0x00008270


	//   ....[1]....
        /*071c*/ 	.word	0x00008310


	//----- nvinfo : EIATTR_REQNTID
	.align		4
.L_70:
        /*0720*/ 	.byte	0x04, 0x10
        /*0722*/ 	.short	(.L_72 - .L_71)
.L_71:
        /*0724*/ 	.word	0x00000100
        /*0728*/ 	.word	0x00000001
        /*072c*/ 	.word	0x00000001


	//----- nvinfo : EIATTR_CRS_STACK_SIZE
	.align		4
.L_72:
        /*0730*/ 	.byte	0x04, 0x1e
        /*0732*/ 	.short	(.L_74 - .L_73)
.L_73:
        /*0734*/ 	.word	0x00000000
.L_74:


//--------------------- .nv.callgraph             --------------------------
	.section	.nv.callgraph,"",@"SHT_CUDA_CALLGRAPH"
	.align	4
	.sectionentsize	8
	.align		4
        /*0000*/ 	.word	0x00000000
	.align		4
        /*0004*/ 	.word	0xffffffff
	.align		4
        /*0008*/ 	.word	0x00000000
	.align		4
        /*000c*/ 	.word	0xfffffffe
	.align		4
        /*0010*/ 	.word	0x00000000
	.align		4
        /*0014*/ 	.word	0xfffffffd
	.align		4
        /*0018*/ 	.word	0x00000000
	.align		4
        /*001c*/ 	.word	0xfffffffc


//--------------------- .nv.rel.action            --------------------------
	.section	.nv.rel.action,"",@"SHT_CUDA_RELOCINFO"
	.align	8
	.sectionentsize	8
        /*0000*/ 	.byte	0x73, 0x00, 0x00, 0x00, 0x00, 0x00, 0x00, 0x00, 0x00, 0x00, 0x00, 0x11, 0x25, 0x00, 0x05, 0x36


//--------------------- .nv.constant4             --------------------------
	.section	.nv.constant4,"a",@progbits
	.align	8
	.align		8
.nv.constant4:
        /*0000*/ 	.dword	_$_str


//--------------------- .nv.constant0.attn_fwd    --------------------------
	.section	.nv.constant0.attn_fwd,"a",@progbits
	.sectionflags	@""
	.align	4
.nv.constant0.attn_fwd:
	.zero		488


//--------------------- .text.attn_fwd            --------------------------
	.section	.text.attn_fwd,"ax",@progbits
	.sectioninfo	@"SHI_REGISTERS=255"
	.align	128
        .global         attn_fwd
        .type           attn_fwd,@function
        .size           attn_fwd,(.L_x_11 - attn_fwd)
        .other          attn_fwd,@"STO_CUDA_ENTRY STV_DEFAULT"
attn_fwd:
.text.attn_fwd:
[----:B------:R-:W-:Y:S02]  /*0000*/  IMAD.MOV.U32 R1, RZ, RZ, c[0x0][0x28] ;  /* 0x00000a00ff017624 */ /* 0x000fe400078e00ff */
[----:B------:R-:W0:Y:S01]  /*0010*/  S2R R237, SR_CTAID.X ;  /* 0x0000000000ed7919 */ /* 0x000e220000002500 */
[----:B------:R-:W-:Y:S01]  /*0020*/  IMAD.MOV.U32 R67, RZ, RZ, c[0x0][0x198] ;  /* 0x00006600ff437624 */ /* 0x000fe200078e00ff */
[----:B------:R-:W-:Y:S01]  /*0030*/  ULDC.64 UR6, c[0x0][0x118] ;  /* 0x0000460000067ab9 */ /* 0x000fe20000000a00 */
[----:B------:R-:W-:Y:S01]  /*0040*/  IADD3 R1, R1, -0x248, RZ ;  /* 0xfffffdb801017810 */ /* 0x000fe20007ffe0ff */
[----:B------:R-:W1:Y:S04]  /*0050*/  S2R R132, SR_TID.X ;  /* 0x0000000000847919 */ /* 0x000e680000002100 */
[----:B------:R-:W2:Y:S01]  /*0060*/  S2R R28, SR_CTAID.Y ;  /* 0x00000000001c7919 */ /* 0x000ea20000002600 */
[----:B0-----:R-:W-:Y:S01]  /*0070*/  IMAD.SHL.U32 R237, R237, 0x20, RZ ;  /* 0x00000020eded7824 */ /* 0x001fe200078e00ff */
[----:B-1----:R-:W-:-:S04]  /*0080*/  SHF.R.U32.HI R2, RZ, 0x5, R132 ;  /* 0x00000005ff027819 */ /* 0x002fc80000011684 */
[----:B------:R-:W-:Y:S01]  /*0090*/  LOP3.LUT R3, R237, 0x1f, R132, 0xf8, !PT ;  /* 0x0000001fed037812 */ /* 0x000fe200078ef884 */
[----:B--2---:R-:W-:Y:S01]  /*00a0*/  IMAD R0, R28, c[0x0][0x190], RZ ;  /* 0x000064001c007a24 */ /* 0x004fe200078e02ff */
[----:B------:R-:W-:-:S03]  /*00b0*/  SGXT.U32 R4, R2, 0x3 ;  /* 0x000000030204781a */ /* 0x000fc60000000000 */
[----:B------:R-:W-:Y:S01]  /*00c0*/  IMAD R3, R3, c[0x0][0x194], RZ ;  /* 0x0000650003037a24 */ /* 0x000fe200078e02ff */
[----:B------:R-:W-:Y:S01]  /*00d0*/  SHF.L.U32 R2, R0, 0x1, RZ ;  /* 0x0000000100027819 */ /* 0x000fe200000006ff */
[----:B------:R-:W-:Y:S02]  /*00e0*/  IMAD R6, R4, c[0x0][0x198], RZ ;  /* 0x0000660004067a24 */ /* 0x000fe400078e02ff */
[----:B------:R-:W-:Y:S02]  /*00f0*/  IMAD.SHL.U32 R5, R3, 0x2, RZ ;  /* 0x0000000203057824 */ /* 0x000fe400078e00ff */
[----:B------:R-:W-:-:S03]  /*0100*/  IMAD.HI R0, R0, 0x2, RZ ;  /* 0x0000000200007827 */ /* 0x000fc600078e02ff */
[----:B------:R-:W-:Y:S01]  /*0110*/  IADD3 R69, P0, P1, R5, c[0x0][0x160], R2 ;  /* 0x0000580005457a10 */ /* 0x000fe2000791e002 */
[----:B------:R-:W-:-:S04]  /*0120*/  IMAD.HI R3, R3, 0x2, RZ ;  /* 0x0000000203037827 */ /* 0x000fc800078e02ff */
[----:B------:R-:W-:Y:S01]  /*0130*/  IMAD R5, R67, 0x8, R6 ;  /* 0x0000000843057824 */ /* 0x000fe200078e0206 */
[----:B------:R-:W-:Y:S02]  /*0140*/  IADD3.X R71, R3, c[0x0][0x164], R0, P0, P1 ;  /* 0x0000590003477a10 */ /* 0x000fe400007e2400 */
[CC--:B------:R-:W-:Y:S01]  /*0150*/  LEA R2, P0, R6.reuse, R69.reuse, 0x1 ;  /* 0x0000004506027211 */ /* 0x0c0fe200078008ff */
[----:B------:R-:W-:Y:S01]  /*0160*/  IMAD R0, R67, 0x8, R5 ;  /* 0x0000000843007824 */ /* 0x000fe200078e0205 */
[----:B------:R-:W-:Y:S02]  /*0170*/  LEA R4, P1, R5, R69, 0x1 ;  /* 0x0000004505047211 */ /* 0x000fe400078208ff */
[----:B------:R-:W-:Y:S02]  /*0180*/  LEA.HI.X.SX32 R3, R6, R71, 0x1, P0 ;  /* 0x0000004706037211 */ /* 0x000fe400000f0eff */
[----:B------:R-:W-:Y:S02]  /*0190*/  LEA R9, R67, R0, 0x3 ;  /* 0x0000000043097211 */ /* 0x000fe400078e18ff */
[----:B------:R-:W-:Y:S01]  /*01a0*/  LEA R6, P0, R0, R69, 0x1 ;  /* 0x0000004500067211 */ /* 0x000fe200078008ff */
[----:B------:R0:W2:Y:S01]  /*01b0*/  LDG.E.U16 R15, [R2.64] ;  /* 0x00000006020f7981 */ /* 0x0000a2000c1e1500 */
[----:B------:R-:W-:-:S02]  /*01c0*/  LEA.HI.X.SX32 R5, R5, R71, 0x1, P1 ;  /* 0x0000004705057211 */ /* 0x000fc400008f0eff */
[----:B------:R-:W-:Y:S01]  /*01d0*/  LEA.HI.X.SX32 R7, R0, R71, 0x1, P0 ;  /* 0x0000004700077211 */ /* 0x000fe200000f0eff */
[----:B------:R-:W-:Y:S01]  /*01e0*/  IMAD R0, R67, 0x8, R9 ;  /* 0x0000000843007824 */ /* 0x000fe200078e0209 */
[C---:B------:R-:W-:Y:S01]  /*01f0*/  LEA R8, P0, R9.reuse, R69, 0x1 ;  /* 0x0000004509087211 */ /* 0x040fe200078008ff */
[----:B------:R1:W3:Y:S03]  /*0200*/  LDG.E.U16 R17, [R4.64] ;  /* 0x0000000604117981 */ /* 0x0002e6000c1e1500 */
[----:B------:R-:W-:Y:S01]  /*0210*/  LEA.HI.X.SX32 R9, R9, R71, 0x1, P0 ;  /* 0x0000004709097211 */ /* 0x000fe200000f0eff */
[C---:B------:R-:W-:Y:S01]  /*0220*/  IMAD R13, R67.reuse, 0x8, R0 ;  /* 0x00000008430d7824 */ /* 0x040fe200078e0200 */
[C---:B------:R-:W-:Y:S01]  /*0230*/  LEA R10, P0, R0.reuse, R69, 0x1 ;  /* 0x00000045000a7211 */ /* 0x040fe200078008ff */
[----:B------:R4:W5:Y:S03]  /*0240*/  LDG.E.U16 R19, [R6.64] ;  /* 0x0000000606137981 */ /* 0x000966000c1e1500 */
[----:B------:R-:W-:Y:S01]  /*0250*/  LEA.HI.X.SX32 R11, R0, R71, 0x1, P0 ;  /* 0x00000047000b7211 */ /* 0x000fe200000f0eff */
[----:B------:R-:W-:Y:S01]  /*0260*/  IMAD R0, R67, 0x8, R13 ;  /* 0x0000000843007824 */ /* 0x000fe200078e020d */
[-C--:B0-----:R-:W-:Y:S01]  /*0270*/  LEA R2, P0, R13, R69.reuse, 0x1 ;  /* 0x000000450d027211 */ /* 0x081fe200078008ff */
[----:B------:R0:W5:Y:S03]  /*0280*/  LDG.E.U16 R21, [R8.64] ;  /* 0x0000000608157981 */ /* 0x000166000c1e1500 */
[----:B------:R-:W-:Y:S01]  /*0290*/  LEA R12, P1, R0, R69, 0x1 ;  /* 0x00000045000c7211 */ /* 0x000fe200078208ff */
[----:B------:R0:W5:Y:S01]  /*02a0*/  LDG.E.U16 R23, [R10.64] ;  /* 0x000000060a177981 */ /* 0x000162000c1e1500 */
[----:B------:R-:W-:-:S02]  /*02b0*/  LEA R14, R67, R0, 0x3 ;  /* 0x00000000430e7211 */ /* 0x000fc400078e18ff */
[-C--:B------:R-:W-:Y:S02]  /*02c0*/  LEA.HI.X.SX32 R3, R13, R71.reuse, 0x1, P0 ;  /* 0x000000470d037211 */ /* 0x080fe400000f0eff */
[----:B------:R-:W-:Y:S01]  /*02d0*/  LEA.HI.X.SX32 R13, R0, R71, 0x1, P1 ;  /* 0x00000047000d7211 */ /* 0x000fe200008f0eff */
[C---:B------:R-:W-:Y:S01]  /*02e0*/  IMAD R0, R67.reuse, 0x8, R14 ;  /* 0x0000000843007824 */ /* 0x040fe200078e020e */
[C---:B-1----:R-:W-:Y:S01]  /*02f0*/  LEA R4, P0, R14.reuse, R69, 0x1 ;  /* 0x000000450e047211 */ /* 0x042fe200078008ff */
[----:B------:R1:W5:Y:S03]  /*0300*/  LDG.E.U16 R25, [R2.64] ;  /* 0x0000000602197981 */ /* 0x000366000c1e1500 */
[----:B------:R-:W-:Y:S01]  /*0310*/  LEA.HI.X.SX32 R5, R14, R71, 0x1, P0 ;  /* 0x000000470e057211 */ /* 0x000fe200000f0eff */
[C---:B0-----:R-:W-:Y:S01]  /*0320*/  IMAD R9, R67.reuse, 0x8, R0 ;  /* 0x0000000843097824 */ /* 0x041fe200078e0200 */
[C---:B----4-:R-:W-:Y:S01]  /*0330*/  LEA R6, P0, R0.reuse, R69, 0x1 ;  /* 0x0000004500067211 */ /* 0x050fe200078008ff */
[----:B------:R0:W4:Y:S03]  /*0340*/  LDG.E.U16 R27, [R12.64] ;  /* 0x000000060c1b7981 */ /* 0x000126000c1e1500 */
[----:B------:R-:W-:Y:S01]  /*0350*/  LEA.HI.X.SX32 R7, R0, R71, 0x1, P0 ;  /* 0x0000004700077211 */ /* 0x000fe200000f0eff */
[----:B------:R-:W-:Y:S01]  /*0360*/  IMAD R0, R67, 0x8, R9 ;  /* 0x0000000843007824 */ /* 0x000fe200078e0209 */
[-C--:B------:R-:W-:Y:S01]  /*0370*/  LEA R8, P0, R9, R69.reuse, 0x1 ;  /* 0x0000004509087211 */ /* 0x080fe200078008ff */
[----:B------:R0:W4:Y:S03]  /*0380*/  LDG.E.U16 R29, [R4.64] ;  /* 0x00000006041d7981 */ /* 0x000126000c1e1500 */
[----:B------:R-:W-:Y:S01]  /*0390*/  LEA R10, P1, R0, R69, 0x1 ;  /* 0x00000045000a7211 */ /* 0x000fe200078208ff */
[----:B------:R0:W4:Y:S01]  /*03a0*/  LDG.E.U16 R31, [R6.64] ;  /* 0x00000006061f7981 */ /* 0x000122000c1e1500 */
[----:B------:R-:W-:-:S02]  /*03b0*/  LEA R14, R67, R0, 0x3 ;  /* 0x00000000430e7211 */ /* 0x000fc400078e18ff */
[-C--:B------:R-:W-:Y:S02]  /*03c0*/  LEA.HI.X.SX32 R9, R9, R71.reuse, 0x1, P0 ;  /* 0x0000004709097211 */ /* 0x080fe400000f0eff */
[----:B------:R-:W-:Y:S01]  /*03d0*/  LEA.HI.X.SX32 R11, R0, R71, 0x1, P1 ;  /* 0x00000047000b7211 */ /* 0x000fe200008f0eff */
[C---:B------:R-:W-:Y:S01]  /*03e0*/  IMAD R0, R67.reuse, 0x8, R14 ;  /* 0x0000000843007824 */ /* 0x040fe200078e020e */
[C---:B-1----:R-:W-:Y:S01]  /*03f0*/  LEA R2, P0, R14.reuse, R69, 0x1 ;  /* 0x000000450e027211 */ /* 0x042fe200078008ff */
[----:B------:R1:W4:Y:S03]  /*0400*/  LDG.E.U16 R33, [R8.64] ;  /* 0x0000000608217981 */ /* 0x000326000c1e1500 */
[----:B------:R-:W-:Y:S01]  /*0410*/  LEA.HI.X.SX32 R3, R14, R71, 0x1, P0 ;  /* 0x000000470e037211 */ /* 0x000fe200000f0eff */
[C---:B0-----:R-:W-:Y:S01]  /*0420*/  IMAD R13, R67.reuse, 0x8, R0 ;  /* 0x00000008430d7824 */ /* 0x041fe200078e0200 */
[C---:B------:R-:W-:Y:S01]  /*0430*/  LEA R4, P0, R0.reuse, R69, 0x1 ;  /* 0x0000004500047211 */ /* 0x040fe200078008ff */
        /* <DEDUP_REMOVED lines=60> */
[----:B------:R1:W4:Y:S02]  /*0800*/  LDG.E.U16 R65, [R8.64] ;  /* 0x0000000608417981 */ /* 0x000324000c1e1500 */
[C---:B0-----:R-:W-:Y:S01]  /*0810*/  IMAD R13, R67.reuse, 0x8, R0 ;  /* 0x00000008430d7824 */ /* 0x041fe200078e0200 */
[----:B------:R-:W-:Y:S01]  /*0820*/  LEA.HI.X.SX32 R3, R14, R71, 0x1, P0 ;  /* 0x000000470e037211 */ /* 0x000fe200000f0eff */
[----:B------:R-:W4:Y:S01]  /*0830*/  LDG.E.U16 R11, [R10.64] ;  /* 0x000000060a0b7981 */ /* 0x000f22000c1e1500 */
[----:B------:R-:W-:Y:S01]  /*0840*/  LEA R4, P0, R0, R69, 0x1 ;  /* 0x0000004500047211 */ /* 0x000fe200078008ff */
[----:B------:R-:W-:-:S03]  /*0850*/  IMAD R14, R67, 0x8, R13 ;  /* 0x00000008430e7824 */ /* 0x000fc600078e020d */
[----:B------:R-:W-:Y:S02]  /*0860*/  LEA.HI.X.SX32 R5, R0, R71, 0x1, P0 ;  /* 0x0000004700057211 */ /* 0x000fe400000f0eff */
[----:B------:R-:W-:Y:S02]  /*0870*/  LEA R6, P0, R13, R69, 0x1 ;  /* 0x000000450d067211 */ /* 0x000fe400078008ff */
[----:B------:R-:W-:Y:S02]  /*0880*/  LEA R0, R67, R14, 0x3 ;  /* 0x0000000e43007211 */ /* 0x000fe400078e18ff */
[----:B------:R-:W-:Y:S01]  /*0890*/  LEA.HI.X.SX32 R7, R13, R71, 0x1, P0 ;  /* 0x000000470d077211 */ /* 0x000fe200000f0eff */
[----:B------:R0:W4:Y:S01]  /*08a0*/  LDG.E.U16 R67, [R2.64] ;  /* 0x0000000602437981 */ /* 0x000122000c1e1500 */
[-C--:B------:R-:W-:Y:S02]  /*08b0*/  LEA R12, P1, R14, R69.reuse, 0x1 ;  /* 0x000000450e0c7211 */ /* 0x080fe400078208ff */
[----:B-1----:R-:W-:-:S02]  /*08c0*/  LEA R8, P0, R0, R69, 0x1 ;  /* 0x0000004500087211 */ /* 0x002fc400078008ff */
[-C--:B------:R-:W-:Y:S01]  /*08d0*/  LEA.HI.X.SX32 R13, R14, R71.reuse, 0x1, P1 ;  /* 0x000000470e0d7211 */ /* 0x080fe200008f0eff */
[----:B------:R1:W4:Y:S01]  /*08e0*/  LDG.E.U16 R69, [R4.64] ;  /* 0x0000000604457981 */ /* 0x000322000c1e1500 */
[----:B------:R-:W-:-:S03]  /*08f0*/  LEA.HI.X.SX32 R9, R0, R71, 0x1, P0 ;  /* 0x0000004700097211 */ /* 0x000fc600000f0eff */
[----:B------:R0:W4:Y:S04]  /*0900*/  LDG.E.U16 R7, [R6.64] ;  /* 0x0000000606077981 */ /* 0x000128000c1e1500 */
[----:B------:R-:W4:Y:S04]  /*0910*/  LDG.E.U16 R13, [R12.64] ;  /* 0x000000060c0d7981 */ /* 0x000f28000c1e1500 */
[----:B------:R1:W4:Y:S01]  /*0920*/  LDG.E.U16 R9, [R8.64] ;  /* 0x0000000608097981 */ /* 0x000322000c1e1500 */
[C---:B------:R-:W-:Y:S02]  /*0930*/  LOP3.LUT R42, R132.reuse, 0xff, RZ, 0xc0, !PT ;  /* 0x000000ff842a7812 */ /* 0x040fe400078ec0ff */
[----:B------:R-:W-:-:S03]  /*0940*/  LOP3.LUT R16, R132, 0xc0, RZ, 0xc0, !PT ;  /* 0x000000c084107812 */ /* 0x000fc600078ec0ff */
[----:B------:R-:W-:Y:S01]  /*0950*/  IMAD.SHL.U32 R0, R42, 0x2, RZ ;  /* 0x000000022a007824 */ /* 0x000fe200078e00ff */
[----:B0-----:R-:W-:-:S04]  /*0960*/  SHF.R.U32.HI R3, RZ, 0x2, R16 ;  /* 0x00000002ff037819 */ /* 0x001fc80000011610 */
[----:B------:R-:W-:Y:S02]  /*0970*/  LOP3.LUT R2, R0, R3, RZ, 0x3c, !PT ;  /* 0x0000000300027212 */ /* 0x000fe400078e3cff */
[----:B-1----:R-:W-:-:S04]  /*0980*/  IADD3 R8, R237, 0x20, RZ ;  /* 0x00000020ed087810 */ /* 0x002fc80007ffe0ff */
[----:B------:R-:W-:Y:S01]  /*0990*/  ISETP.GE.AND P0, PT, R8, 0x1, PT ;  /* 0x000000010800780c */ /* 0x000fe20003f06270 */
[----:B------:R-:W-:Y:S01]  /*09a0*/  IMAD.MOV.U32 R195, RZ, RZ, 0x3f800000 ;  /* 0x3f800000ffc37424 */ /* 0x000fe200078e00ff */
[----:B------:R-:W-:Y:S01]  /*09b0*/  MOV R4, 0xff800000 ;  /* 0xff80000000047802 */ /* 0x000fe20000000f00 */
[----:B------:R-:W-:Y:S01]  /*09c0*/  IMAD.MOV.U32 R3, RZ, RZ, -0x800000 ;  /* 0xff800000ff037424 */ /* 0x000fe200078e00ff */
[----:B------:R-:W-:Y:S01]  /*09d0*/  MOV R193, 0x3f800000 ;  /* 0x3f80000000c17802 */ /* 0x000fe20000000f00 */
[----:B------:R-:W-:Y:S01]  /*09e0*/  IMAD.MOV.U32 R5, RZ, RZ, -0x800000 ;  /* 0xff800000ff057424 */ /* 0x000fe200078e00ff */
[----:B------:R-:W-:Y:S01]  /*09f0*/  CS2R R96, SRZ ;  /* 0x0000000000607805 */ /* 0x000fe2000001ff00 */
[----:B------:R-:W-:Y:S01]  /*0a00*/  IMAD.MOV.U32 R6, RZ, RZ, -0x800000 ;  /* 0xff800000ff067424 */ /* 0x000fe200078e00ff */
[----:B------:R-:W-:Y:S01]  /*0a10*/  CS2R R98, SRZ ;  /* 0x0000000000627805 */ /* 0x000fe2000001ff00 */
[----:B------:R-:W-:Y:S01]  /*0a20*/  IMAD.MOV.U32 R194, RZ, RZ, 0x3f800000 ;  /* 0x3f800000ffc27424 */ /* 0x000fe200078e00ff */
[----:B------:R-:W-:Y:S01]  /*0a30*/  CS2R R92, SRZ ;  /* 0x00000000005c7805 */ /* 0x000fe2000001ff00 */
[----:B------:R-:W-:Y:S01]  /*0a40*/  IMAD.MOV.U32 R192, RZ, RZ, 0x3f800000 ;  /* 0x3f800000ffc07424 */ /* 0x000fe200078e00ff */
[----:B------:R-:W-:Y:S01]  /*0a50*/  CS2R R94, SRZ ;  /* 0x00000000005e7805 */ /* 0x000fe2000001ff00 */
        /* <DEDUP_REMOVED lines=12> */
[----:B--2---:R-:W-:Y:S04]  /*0b20*/  STS.U16 [R2+0x8000], R15 ;  /* 0x0080000f02007388 */ /* 0x004fe80000000400 */
[----:B---3--:R-:W-:Y:S04]  /*0b30*/  STS.U16 [R2+0x8200], R17 ;  /* 0x0082001102007388 */ /* 0x008fe80000000400 */
[----:B-----5:R-:W-:Y:S04]  /*0b40*/  STS.U16 [R2+0x8400], R19 ;  /* 0x0084001302007388 */ /* 0x020fe80000000400 */
[----:B------:R-:W-:Y:S04]  /*0b50*/  STS.U16 [R2+0x8600], R21 ;  /* 0x0086001502007388 */ /* 0x000fe80000000400 */
[----:B------:R-:W-:Y:S04]  /*0b60*/  STS.U16 [R2+0x8800], R23 ;  /* 0x0088001702007388 */ /* 0x000fe80000000400 */
[----:B------:R-:W-:Y:S04]  /*0b70*/  STS.U16 [R2+0x8a00], R25 ;  /* 0x008a001902007388 */ /* 0x000fe80000000400 */
[----:B----4-:R-:W-:Y:S04]  /*0b80*/  STS.U16 [R2+0x8c00], R27 ;  /* 0x008c001b02007388 */ /* 0x010fe80000000400 */
[----:B------:R-:W-:Y:S04]  /*0b90*/  STS.U16 [R2+0x8e00], R29 ;  /* 0x008e001d02007388 */ /* 0x000fe80000000400 */
        /* <DEDUP_REMOVED lines=20> */
[----:B------:R0:W-:Y:S04]  /*0ce0*/  STS.U16 [R2+0x9600], R37 ;  /* 0x0096002502007388 */ /* 0x0001e80000000400 */
[----:B------:R1:W-:Y:S04]  /*0cf0*/  STS.U16 [R2+0x9800], R39 ;  /* 0x0098002702007388 */ /* 0x0003e80000000400 */
[----:B------:R2:W-:Y:S01]  /*0d00*/  STS.U16 [R2+0x9a00], R41 ;  /* 0x009a002902007388 */ /* 0x0005e20000000400 */
[----:B0-----:R-:W-:-:S03]  /*0d10*/  LOP3.LUT R37, R132, 0xe0, RZ, 0xc0, !PT ;  /* 0x000000e084257812 */ /* 0x001fc600078ec0ff */
[----:B------:R0:W-:Y:S01]  /*0d20*/  STS.U16 [R2+0xba00], R7 ;  /* 0x00ba000702007388 */ /* 0x0001e20000000400 */
[C---:B-1----:R-:W-:Y:S02]  /*0d30*/  LOP3.LUT R39, R132.reuse, 0x3, RZ, 0xc0, !PT ;  /* 0x0000000384277812 */ /* 0x042fe400078ec0ff */
[C---:B--2---:R-:W-:Y:S02]  /*0d40*/  LOP3.LUT R41, R132.reuse, 0x1c, RZ, 0xc0, !PT ;  /* 0x0000001c84297812 */ /* 0x044fe400078ec0ff */
[----:B0-----:R-:W-:Y:S01]  /*0d50*/  LOP3.LUT R7, R132, 0x3f, RZ, 0xc0, !PT ;  /* 0x0000003f84077812 */ /* 0x001fe200078ec0ff */
[----:B------:R-:W-:Y:S05]  /*0d60*/  @!P0 BRA `(.L_x_0) ;  /* 0x0000587000008947 */ /* 0x000fea0003800000 */
[----:B------:R-:W-:Y:S01]  /*0d70*/  SHF.R.U32.HI R3, RZ, 0x6, R132 ;  /* 0x00000006ff037819 */ /* 0x000fe20000011684 */
[----:B------:R-:W-:Y:S01]  /*0d80*/  IMAD.MOV.U32 R40, RZ, RZ, c[0x0][0x1b8] ;  /* 0x00006e00ff287624 */ /* 0x000fe200078e00ff */
[----:B------:R-:W-:Y:S01]  /*0d90*/  LOP3.LUT R11, R132, 0x7, RZ, 0xc0, !PT ;  /* 0x00000007840b7812 */ /* 0x000fe200078ec0ff */
[----:B------:R-:W-:Y:S01]  /*0da0*/  IMAD R4, R28, c[0x0][0x1b0], RZ ;  /* 0x00006c001c047a24 */ /* 0x000fe200078e02ff */
[----:B------:R-:W-:Y:S01]  /*0db0*/  SGXT.U32 R3, R3, 0x2 ;  /* 0x000000020303781a */ /* 0x000fe20000000000 */
[----:B------:R-:W-:Y:S01]  /*0dc0*/  IMAD R5, R42, c[0x0][0x1a8], RZ ;  /* 0x00006a002a057a24 */ /* 0x000fe200078e02ff */
[----:B------:R-:W-:Y:S01]  /*0dd0*/  SHF.L.U32 R9, R132, 0x1, RZ ;  /* 0x0000000184097819 */ /* 0x000fe200000006ff */
[----:B------:R-:W-:Y:S01]  /*0de0*/  IMAD R7, R7, c[0x0][0x1b4], RZ ;  /* 0x00006d0007077a24 */ /* 0x000fe200078e02ff */
[----:B------:R-:W-:Y:S01]  /*0df0*/  SHF.R.U32.HI R229, RZ, 0x3, R42 ;  /* 0x00000003ffe57819 */ /* 0x000fe2000001162a */
[----:B------:R-:W-:Y:S01]  /*0e00*/  IMAD R13, R3, c[0x0][0x1b8], RZ ;  /* 0x00006e00030d7a24 */ /* 0x000fe200078e02ff */
[----:B------:R-:W-:Y:S01]  /*0e10*/  SHF.R.U32.HI R223, RZ, 0x2, R132 ;  /* 0x00000002ffdf7819 */ /* 0x000fe20000011684 */
[----:B------:R-:W-:Y:S01]  /*0e20*/  IMAD R3, R28, c[0x0][0x1a0], RZ ;  /* 0x000068001c037a24 */ /* 0x000fe200078e02ff */
[----:B------:R-:W-:Y:S01]  /*0e30*/  LOP3.LUT R229, R229, 0x1c, RZ, 0xc0, !PT ;  /* 0x0000001ce5e57812 */ /* 0x000fe200078ec0ff */
[C---:B------:R-:W-:Y:S01]  /*0e40*/  IMAD R15, R40.reuse, 0x4, R13 ;  /* 0x00000004280f7824 */ /* 0x040fe200078e020d */
[----:B------:R-:W-:Y:S01]  /*0e50*/  SGXT.U32 R223, R223, 0x3 ;  /* 0x00000003dfdf781a */ /* 0x000fe20000000000 */
[C---:B------:R-:W-:Y:S01]  /*0e60*/  IMAD.SHL.U32 R19, R5.reuse, 0x2, RZ ;  /* 0x0000000205137824 */ /* 0x040fe200078e00ff */
[----:B------:R-:W-:Y:S01]  /*0e70*/  MOV R194, 0x3f800000 ;  /* 0x3f80000000c27802 */ /* 0x000fe20000000f00 */
[----:B------:R-:W-:Y:S01]  /*0e80*/  IMAD.HI R6, R5, 0x2, RZ ;  /* 0x0000000205067827 */ /* 0x000fe200078e02ff */
[----:B------:R-:W-:Y:S01]  /*0e90*/  LEA R16, R40, R15, 0x2 ;  /* 0x0000000f28107211 */ /* 0x000fe200078e10ff */
[----:B------:R-:W-:Y:S01]  /*0ea0*/  CS2R R96, SRZ ;  /* 0x0000000000607805 */ /* 0x000fe2000001ff00 */
[----:B------:R-:W-:Y:S01]  /*0eb0*/  LOP3.LUT R243, R223, R237, RZ, 0xfc, !PT ;  /* 0x000000eddff37212 */ /* 0x000fe200078efcff */
[----:B------:R-:W-:Y:S01]  /*0ec0*/  IMAD.SHL.U32 R5, R4, 0x2, RZ ;  /* 0x0000000204057824 */ /* 0x000fe200078e00ff */
[C-C-:B------:R-:W-:Y:S01]  /*0ed0*/  LOP3.LUT R241, R237.reuse, 0x8, R223.reuse, 0xfe, !PT ;  /* 0x00000008edf17812 */ /* 0x140fe200078efedf */
[C---:B------:R-:W-:Y:S01]  /*0ee0*/  IMAD R17, R40.reuse, 0x4, R16 ;  /* 0x0000000428117824 */ /* 0x040fe200078e0210 */
[----:B------:R-:W-:Y:S01]  /*0ef0*/  LOP3.LUT R239, R237, 0x10, R223, 0xfe, !PT ;  /* 0x00000010edef7812 */ /* 0x000fe200078efedf */
[----:B------:R-:W-:Y:S01]  /*0f00*/  IMAD.SHL.U32 R8, R7, 0x2, RZ ;  /* 0x0000000207087824 */ /* 0x000fe200078e00ff */
[----:B------:R-:W-:Y:S01]  /*0f10*/  LOP3.LUT R227, R223, 0x8, RZ, 0xfc, !PT ;  /* 0x00000008dfe37812 */ /* 0x000fe200078efcff */
[----:B------:R-:W-:Y:S01]  /*0f20*/  IMAD R20, R40, 0x4, R17 ;  /* 0x0000000428147824 */ /* 0x000fe200078e0211 */
[----:B------:R-:W-:Y:S01]  /*0f30*/  LOP3.LUT R237, R237, 0x18, R223, 0xfe, !PT ;  /* 0x00000018eded7812 */ /* 0x000fe200078efedf */
[----:B------:R-:W-:Y:S01]  /*0f40*/  IMAD.SHL.U32 R18, R3, 0x2, RZ ;  /* 0x0000000203127824 */ /* 0x000fe200078e00ff */
[----:B------:R-:W-:Y:S01]  /*0f50*/  IADD3 R36, P2, P3, R8, c[0x0][0x170], R5 ;  /* 0x00005c0008247a10 */ /* 0x000fe20007b5e005 */
[----:B------:R-:W-:Y:S01]  /*0f60*/  IMAD R21, R40, 0x4, R20 ;  /* 0x0000000428157824 */ /* 0x000fe200078e0214 */
[----:B------:R-:W-:Y:S01]  /*0f70*/  LOP3.LUT R225, R223, 0x10, RZ, 0xfc, !PT ;  /* 0x00000010dfe17812 */ /* 0x000fe200078efcff */
[----:B------:R-:W-:Y:S01]  /*0f80*/  IMAD.HI R4, R4, 0x2, RZ ;  /* 0x0000000204047827 */ /* 0x000fe200078e02ff */
[----:B------:R-:W-:Y:S01]  /*0f90*/  IADD3 R18, P0, P1, R19, c[0x0][0x168], R18 ;  /* 0x00005a0013127a10 */ /* 0x000fe2000791e012 */
[----:B------:R-:W-:Y:S01]  /*0fa0*/  CS2R R98, SRZ ;  /* 0x0000000000627805 */ /* 0x000fe2000001ff00 */
[C---:B------:R-:W-:Y:S01]  /*0fb0*/  LEA R22, R40.reuse, R21, 0x2 ;  /* 0x0000001528167211 */ /* 0x040fe200078e10ff */
[----:B------:R-:W-:Y:S01]  /*0fc0*/  IMAD.HI R7, R7, 0x2, RZ ;  /* 0x0000000207077827 */ /* 0x000fe200078e02ff */
[----:B------:R-:W-:Y:S01]  /*0fd0*/  LOP3.LUT R223, R223, 0x18, RZ, 0xfc, !PT ;  /* 0x00000018dfdf7812 */ /* 0x000fe200078efcff */
[----:B------:R-:W-:Y:S01]  /*0fe0*/  CS2R R92, SRZ ;  /* 0x00000000005c7805 */ /* 0x000fe2000001ff00 */
[----:B------:R-:W-:Y:S01]  /*0ff0*/  CS2R R94, SRZ ;  /* 0x00000000005e7805 */ /* 0x000fe2000001ff00 */
[----:B------:R-:W-:Y:S01]  /*1000*/  IMAD R23, R40, 0x4, R22 ;  /* 0x0000000428177824 */ /* 0x000fe200078e0216 */
[----:B------:R-:W-:Y:S01]  /*1010*/  IADD3.X R38, R7, c[0x0][0x174], R4, P2, P3 ;  /* 0x00005d0007267a10 */ /* 0x000fe200017e6404 */
[----:B------:R-:W-:Y:S01]  /*1020*/  IMAD.HI R3, R3, 0x2, RZ ;  /* 0x0000000203037827 */ /* 0x000fe200078e02ff */
[-C--:B------:R-:W-:Y:S01]  /*1030*/  LEA R44, P2, R16, R36.reuse, 0x1 ;  /* 0x00000024102c7211 */ /* 0x080fe200078408ff */
[----:B------:R-:W-:Y:S01]  /*1040*/  CS2R R88, SRZ ;  /* 0x0000000000587805 */ /* 0x000fe2000001ff00 */
[----:B------:R-:W-:Y:S01]  /*1050*/  CS2R R90, SRZ ;  /* 0x00000000005a7805 */ /* 0x000fe2000001ff00 */
[----:B------:R-:W-:Y:S01]  /*1060*/  IMAD R24, R40, 0x4, R23 ;  /* 0x0000000428187824 */ /* 0x000fe200078e0217 */
[----:B------:R-:W-:Y:S01]  /*1070*/  IADD3.X R19, R6, c[0x0][0x16c], R3, P0, P1 ;  /* 0x00005b0006137a10 */ /* 0x000fe200007e2403 */
[----:B------:R-:W-:Y:S01]  /*1080*/  IMAD.SHL.U32 R3, R132, 0x8, RZ ;  /* 0x0000000884037824 */ /* 0x000fe200078e00ff */
[-C--:B------:R-:W-:Y:S01]  /*1090*/  LEA R48, P0, R13, R36.reuse, 0x1 ;  /* 0x000000240d307211 */ /* 0x080fe200078008ff */
[----:B------:R-:W-:Y:S01]  /*10a0*/  IMAD R25, R40, 0x4, R24 ;  /* 0x0000000428197824 */ /* 0x000fe200078e0218 */
[----:B------:R-:W-:Y:S01]  /*10b0*/  LEA R46, P1, R15, R36, 0x1 ;  /* 0x000000240f2e7211 */ /* 0x000fe200078208ff */
[----:B------:R-:W-:Y:S01]  /*10c0*/  IMAD.SHL.U32 R12, R11, 0x10, RZ ;  /* 0x000000100b0c7824 */ /* 0x000fe200078e00ff */
[----:B------:R-:W-:Y:S01]  /*10d0*/  LOP3.LUT R8, R3, 0x30, RZ, 0xc0, !PT ;  /* 0x0000003003087812 */ /* 0x000fe200078ec0ff */
[----:B------:R-:W-:Y:S01]  /*10e0*/  IMAD.SHL.U32 R31, R132, 0x80, RZ ;  /* 0x00000080841f7824 */ /* 0x000fe200078e00ff */
[C---:B------:R-:W-:Y:S01]  /*10f0*/  LEA R26, R40.reuse, R25, 0x2 ;  /* 0x00000019281a7211 */ /* 0x040fe200078e10ff */
[----:B------:R-:W-:Y:S01]  /*1100*/  IMAD R32, R37, 0x80, R12 ;  /* 0x0000008025207824 */ /* 0x000fe200078e020c */
[-C--:B------:R-:W-:Y:S01]  /*1110*/  LEA.HI.X.SX32 R49, R13, R38.reuse, 0x1, P0 ;  /* 0x000000260d317211 */ /* 0x080fe200000f0eff */
[----:B------:R-:W-:Y:S01]  /*1120*/  IMAD R10, R11, 0x40, R8 ;  /* 0x000000400b0a7824 */ /* 0x000fe200078e0208 */
[-C--:B------:R-:W-:Y:S01]  /*1130*/  LEA.HI.X.SX32 R47, R15, R38.reuse, 0x1, P1 ;  /* 0x000000260f2f7211 */ /* 0x080fe200008f0eff */
[----:B------:R-:W-:Y:S01]  /*1140*/  IMAD R27, R40, 0x4, R26 ;  /* 0x00000004281b7824 */ /* 0x000fe200078e021a */
[----:B------:R-:W-:Y:S01]  /*1150*/  LEA.HI.X.SX32 R45, R16, R38, 0x1, P2 ;  /* 0x00000026102d7211 */ /* 0x000fe200010f0eff */
[----:B------:R0:W-:Y:S01]  /*1160*/  STL.64 [R1+0x240], R48 ;  /* 0x0002403001007387 */ /* 0x0001e20000100a00 */
[----:B------:R-:W-:Y:S01]  /*1170*/  LOP3.LUT R3, R132, 0x1f, RZ, 0xc0, !PT ;  /* 0x0000001f84037812 */ /* 0x000fe200078ec0ff */
[----:B------:R-:W-:Y:S01]  /*1180*/  IMAD.MOV.U32 R162, RZ, RZ, c[0x0][0x1a4] ;  /* 0x00006900ffa27624 */ /* 0x000fe200078e00ff */
[----:B------:R-:W-:Y:S01]  /*1190*/  LEA R28, R40, R27, 0x2 ;  /* 0x0000001b281c7211 */ /* 0x000fe200078e10ff */
[----:B------:R1:W-:Y:S01]  /*11a0*/  STL.64 [R1+0x238], R46 ;  /* 0x0002382e01007387 */ /* 0x0003e20000100a00 */
[C---:B------:R-:W-:Y:S01]  /*11b0*/  LOP3.LUT R14, R12.reuse, 0x780, R31, 0xf8, !PT ;  /* 0x000007800c0e7812 */ /* 0x040fe200078ef81f */
[----:B------:R-:W-:Y:S01]  /*11c0*/  IMAD R35, R41, 0x8, R3 ;  /* 0x0000000829237824 */ /* 0x000fe200078e0203 */
[--C-:B------:R-:W-:Y:S01]  /*11d0*/  LOP3.LUT R12, R12, 0x30, R9.reuse, 0x78, !PT ;  /* 0x000000300c0c7812 */ /* 0x100fe200078e7809 */
[----:B------:R-:W-:Y:S01]  /*11e0*/  IMAD R29, R40, 0x4, R28 ;  /* 0x00000004281d7824 */ /* 0x000fe200078e021c */
[----:B------:R2:W-:Y:S01]  /*11f0*/  STL.64 [R1+0x230], R44 ;  /* 0x0002302c01007387 */ /* 0x0005e20000100a00 */
[----:B------:R-:W-:Y:S01]  /*1200*/  LOP3.LUT R33, R10, 0x10, R9, 0x78, !PT ;  /* 0x000000100a217812 */ /* 0x000fe200078e7809 */
[C---:B------:R-:W-:Y:S01]  /*1210*/  IMAD R56, R162.reuse, 0x22, RZ ;  /* 0x00000022a2387824 */ /* 0x040fe200078e02ff */
[CC--:B0-----:R-:W-:Y:S01]  /*1220*/  LEA R48, P0, R17.reuse, R36.reuse, 0x1 ;  /* 0x0000002411307211 */ /* 0x0c1fe200078008ff */
[----:B------:R-:W-:Y:S01]  /*1230*/  IMAD R158, R162, 0x44, RZ ;  /* 0x00000044a29e7824 */ /* 0x000fe200078e02ff */
[----:B------:R-:W-:Y:S01]  /*1240*/  LEA R30, R40, R29, 0x2 ;  /* 0x0000001d281e7211 */ /* 0x000fe200078e10ff */
[----:B------:R-:W-:Y:S01]  /*1250*/  IMAD R60, R162, 0x11, RZ ;  /* 0x00000011a23c7824 */ /* 0x000fe200078e02ff */
[----:B-1----:R-:W-:Y:S01]  /*1260*/  LEA R46, P1, R20, R36, 0x1 ;  /* 0x00000024142e7211 */ /* 0x002fe200078208ff */
[----:B------:R-:W-:Y:S01]  /*1270*/  IMAD R50, R162, 0x12, RZ ;  /* 0x00000012a2327824 */ /* 0x000fe200078e02ff */
[-C--:B------:R-:W-:Y:S01]  /*1280*/  LEA.HI.X.SX32 R49, R17, R38.reuse, 0x1, P0 ;  /* 0x0000002611317211 */ /* 0x080fe200000f0eff */
[----:B------:R-:W-:Y:S01]  /*1290*/  IMAD R5, R40, 0x4, R30 ;  /* 0x0000000428057824 */ /* 0x000fe200078e021e */
[----:B------:R-:W-:Y:S01]  /*12a0*/  LEA.HI.X.SX32 R47, R20, R38, 0x1, P1 ;  /* 0x00000026142f7211 */ /* 0x000fe200008f0eff */
[----:B------:R-:W-:Y:S01]  /*12b0*/  IMAD R51, R162, 0x9, RZ ;  /* 0x00000009a2337824 */ /* 0x000fe200078e02ff */
[----:B--2---:R-:W-:Y:S01]  /*12c0*/  LEA R44, P2, R21, R36, 0x1 ;  /* 0x00000024152c7211 */ /* 0x004fe200078408ff */
[----:B------:R-:W-:Y:S01]  /*12d0*/  IMAD R4, R40, 0x4, R5 ;  /* 0x0000000428047824 */ /* 0x000fe200078e0205 */
[----:B------:R-:W-:Y:S01]  /*12e0*/  LOP3.LUT R34, R32, 0x30, R9, 0x78, !PT ;  /* 0x0000003020227812 */ /* 0x000fe200078e7809 */
[----:B------:R-:W-:Y:S01]  /*12f0*/  IMAD R9, R11, 0x4, R37 ;  /* 0x000000040b097824 */ /* 0x000fe200078e0225 */
[----:B------:R-:W-:Y:S01]  /*1300*/  LEA.HI.X.SX32 R45, R21, R38, 0x1, P2 ;  /* 0x00000026152d7211 */ /* 0x000fe200010f0eff */
[----:B------:R-:W-:Y:S01]  /*1310*/  IMAD R6, R40, 0x4, R4 ;  /* 0x0000000428067824 */ /* 0x000fe200078e0204 */
[----:B------:R0:W-:Y:S01]  /*1320*/  STL.64 [R1+0x228], R48 ;  /* 0x0002283001007387 */ /* 0x0001e20000100a00 */
[----:B------:R-:W-:Y:S01]  /*1330*/  IMAD.U32 R9, R9, 0x20, R12 ;  /* 0x0000002009097824 */ /* 0x000fe200078e000c */
[----:B------:R-:W-:Y:S01]  /*1340*/  LOP3.LUT R12, R132, 0x10, RZ, 0xc0, !PT ;  /* 0x00000010840c7812 */ /* 0x000fe200078ec0ff */
[----:B------:R-:W-:Y:S01]  /*1350*/  IMAD R11, R11, 0x200, R34 ;  /* 0x000002000b0b7824 */ /* 0x000fe200078e0222 */
[----:B------:R-:W-:Y:S01]  /*1360*/  LEA R7, R40, R6, 0x2 ;  /* 0x0000000628077211 */ /* 0x000fe200078e10ff */
[----:B------:R1:W-:Y:S01]  /*1370*/  STL.64 [R1+0x220], R46 ;  /* 0x0002202e01007387 */ /* 0x0003e20000100a00 */
[----:B------:R-:W-:Y:S01]  /*1380*/  LEA R12, R12, R33, 0x5 ;  /* 0x000000210c0c7211 */ /* 0x000fe200078e28ff */
[----:B------:R-:W-:Y:S01]  /*1390*/  IMAD R42, R162, 0x26, RZ ;  /* 0x00000026a22a7824 */ /* 0x000fe200078e02ff */
[-C--:B------:R-:W-:Y:S01]  /*13a0*/  IADD3 R158, P4, R158, R18.reuse, RZ ;  /* 0x000000129e9e7210 */ /* 0x080fe20007f9e0ff */
[----:B------:R-:W-:Y:S01]  /*13b0*/  IMAD R8, R40, 0x4, R7 ;  /* 0x0000000428087824 */ /* 0x000fe200078e0207 */
[----:B------:R2:W-:Y:S01]  /*13c0*/  STL.64 [R1+0x218], R44 ;  /* 0x0002182c01007387 */ /* 0x0005e20000100a00 */
[----:B------:R-:W-:Y:S01]  /*13d0*/  IADD3 R202, P6, R56, R18, RZ ;  /* 0x0000001238ca7210 */ /* 0x000fe20007fde0ff */
[----:B------:R-:W-:Y:S01]  /*13e0*/  IMAD R148, R162, 0x4e, RZ ;  /* 0x0000004ea2947824 */ /* 0x000fe200078e02ff */
[----:B0-----:R-:W-:Y:S01]  /*13f0*/  LEA R48, P0, R22, R36, 0x1 ;  /* 0x0000002416307211 */ /* 0x001fe200078008ff */
[----:B------:R-:W-:Y:S01]  /*1400*/  IMAD R156, R162, 0x46, RZ ;  /* 0x00000046a29c7824 */ /* 0x000fe200078e02ff */
[----:B------:R-:W-:Y:S01]  /*1410*/  LEA R31, R40, R8, 0x2 ;  /* 0x00000008281f7211 */ /* 0x000fe200078e10ff */
[C---:B------:R-:W-:Y:S01]  /*1420*/  IMAD R52, R162.reuse, 0x23, RZ ;  /* 0x00000023a2347824 */ /* 0x040fe200078e02ff */
[C---:B-1----:R-:W-:Y:S01]  /*1430*/  LEA R46, P1, R23.reuse, R36, 0x1 ;  /* 0x00000024172e7211 */ /* 0x042fe200078208ff */
[----:B------:R-:W-:Y:S01]  /*1440*/  IMAD R150, R162, 0x4c, RZ ;  /* 0x0000004ca2967824 */ /* 0x000fe200078e02ff */
[-C--:B------:R-:W-:Y:S01]  /*1450*/  LEA.HI.X.SX32 R49, R22, R38.reuse, 0x1, P0 ;  /* 0x0000002616317211 */ /* 0x080fe200000f0eff */
[----:B------:R-:W-:Y:S01]  /*1460*/  IMAD R3, R40, 0x4, R31 ;  /* 0x0000000428037824 */ /* 0x000fe200078e021f */
[----:B------:R-:W-:Y:S01]  /*1470*/  LEA.HI.X.SX32 R47, R23, R38, 0x1, P1 ;  /* 0x00000026172f7211 */ /* 0x000fe200008f0eff */
[----:B------:R-:W-:Y:S01]  /*1480*/  IMAD R64, R162, 0x17, RZ ;  /* 0x00000017a2407824 */ /* 0x000fe200078e02ff */
[----:B--2---:R-:W-:Y:S01]  /*1490*/  LEA R44, P2, R24, R36, 0x1 ;  /* 0x00000024182c7211 */ /* 0x004fe200078408ff */
[----:B------:R-:W-:Y:S01]  /*14a0*/  IMAD R32, R40, 0x4, R3 ;  /* 0x0000000428207824 */ /* 0x000fe200078e0203 */
[----:B------:R-:W-:Y:S01]  /*14b0*/  STL.64 [R1+0x210], R48 ;  /* 0x0002103001007387 */ /* 0x000fe20000100a00 */
[-C--:B------:R-:W-:Y:S01]  /*14c0*/  LEA.HI.X.SX32 R203, R60, R19.reuse, 0x1, P6 ;  /* 0x000000133ccb7211 */ /* 0x080fe200030f0eff */
[----:B------:R-:W-:Y:S01]  /*14d0*/  IMAD R160, R162, 0x42, RZ ;  /* 0x00000042a2a07824 */ /* 0x000fe200078e02ff */
[----:B------:R-:W-:Y:S01]  /*14e0*/  LEA.HI.X.SX32 R45, R24, R38, 0x1, P2 ;  /* 0x00000026182d7211 */ /* 0x000fe200010f0eff */
[----:B------:R-:W-:Y:S01]  /*14f0*/  IMAD R33, R40, 0x4, R32 ;  /* 0x0000000428217824 */ /* 0x000fe200078e0220 */
[----:B------:R0:W-:Y:S01]  /*1500*/  STL.64 [R1+0x208], R46 ;  /* 0x0002082e01007387 */ /* 0x0001e20000100a00 */
[C---:B------:R-:W-:Y:S01]  /*1510*/  LEA R22, P2, R27.reuse, R36, 0x1 ;  /* 0x000000241b167211 */ /* 0x040fe200078408ff */
[----:B------:R-:W-:Y:S01]  /*1520*/  IMAD R68, R162, 0x3, RZ ;  /* 0x00000003a2447824 */ /* 0x000fe200078e02ff */
[----:B------:R-:W-:Y:S01]  /*1530*/  LEA.HI.X.SX32 R159, R56, R19, 0x1, P4 ;  /* 0x00000013389f7211 */ /* 0x000fe200020f0eff */
[----:B------:R-:W-:Y:S01]  /*1540*/  IMAD R34, R40, 0x4, R33 ;  /* 0x0000000428227824 */ /* 0x000fe200078e0221 */
[----:B------:R1:W-:Y:S01]  /*1550*/  STL.64 [R1+0x200], R44 ;  /* 0x0002002c01007387 */ /* 0x0003e20000100a00 */
[----:B------:R-:W-:Y:S01]  /*1560*/  LEA.HI.X.SX32 R23, R27, R38, 0x1, P2 ;  /* 0x000000261b177211 */ /* 0x000fe200010f0eff */
[----:B------:R-:W-:Y:S01]  /*1570*/  IMAD R154, R162, 0x48, RZ ;  /* 0x00000048a29a7824 */ /* 0x000fe200078e02ff */
[----:B------:R-:W-:Y:S01]  /*1580*/  LEA R24, P2, R30, R36, 0x1 ;  /* 0x000000241e187211 */ /* 0x000fe200078408ff */
[----:B------:R-:W-:Y:S01]  /*1590*/  IMAD R13, R40, 0x4, R34 ;  /* 0x00000004280d7824 */ /* 0x000fe200078e0222 */
[----:B------:R-:W-:Y:S01]  /*15a0*/  IADD3 R116, P6, R50, R18, RZ ;  /* 0x0000001232747210 */ /* 0x000fe20007fde0ff */
[----:B------:R-:W-:Y:S01]  /*15b0*/  STL.64 [R1+0x1e8], R22 ;  /* 0x0001e81601007387 */ /* 0x000fe20000100a00 */
[----:B0-----:R-:W-:Y:S01]  /*15c0*/  LEA R46, P0, R25, R36, 0x1 ;  /* 0x00000024192e7211 */ /* 0x001fe200078008ff */
[----:B------:R-:W-:Y:S01]  /*15d0*/  IMAD R62, R162, 0x21, RZ ;  /* 0x00000021a23e7824 */ /* 0x000fe200078e02ff */
[----:B------:R-:W-:Y:S01]  /*15e0*/  LEA R15, R40, R13, 0x2 ;  /* 0x0000000d280f7211 */ /* 0x000fe200078e10ff */
[----:B------:R-:W-:Y:S01]  /*15f0*/  IMAD.SHL.U32 R235, R41, 0x8, RZ ;  /* 0x0000000829eb7824 */ /* 0x000fe200078e00ff */
[----:B------:R-:W-:Y:S01]  /*1600*/  LEA.HI.X.SX32 R47, R25, R38, 0x1, P0 ;  /* 0x00000026192f7211 */ /* 0x000fe200000f0eff */
[----:B------:R-:W-:Y:S01]  /*1610*/  IMAD R152, R162, 0x4a, RZ ;  /* 0x0000004aa2987824 */ /* 0x000fe200078e02ff */
[----:B-1----:R-:W-:Y:S01]  /*1620*/  LEA R44, P1, R26, R36, 0x1 ;  /* 0x000000241a2c7211 */ /* 0x002fe200078208ff */
[----:B------:R-:W-:Y:S01]  /*1630*/  IMAD R16, R40, 0x4, R15 ;  /* 0x0000000428107824 */ /* 0x000fe200078e020f */
[-C--:B------:R-:W-:Y:S01]  /*1640*/  LEA.HI.X.SX32 R25, R30, R38.reuse, 0x1, P2 ;  /* 0x000000261e197211 */ /* 0x080fe200010f0eff */
[----:B------:R0:W-:Y:S01]  /*1650*/  STL.64 [R1+0x1f8], R46 ;  /* 0x0001f82e01007387 */ /* 0x0001e20000100a00 */
[----:B------:R-:W-:Y:S01]  /*1660*/  LEA.HI.X.SX32 R45, R26, R38, 0x1, P1 ;  /* 0x000000261a2d7211 */ /* 0x000fe200008f0eff */
[----:B------:R-:W-:Y:S01]  /*1670*/  IMAD R17, R40, 0x4, R16 ;  /* 0x0000000428117824 */ /* 0x000fe200078e0210 */
[----:B------:R-:W-:Y:S01]  /*1680*/  LEA R26, P2, R6, R36, 0x1 ;  /* 0x00000024061a7211 */ /* 0x000fe200078408ff */
[----:B------:R-:W-:Y:S01]  /*1690*/  IMAD R41, R162, 0x32, RZ ;  /* 0x00000032a2297824 */ /* 0x000fe200078e02ff */
[-C--:B------:R-:W-:Y:S01]  /*16a0*/  LEA.HI.X.SX32 R117, R51, R19.reuse, 0x1, P6 ;  /* 0x0000001333757211 */ /* 0x080fe200030f0eff */
[----:B------:R1:W-:Y:S01]  /*16b0*/  STL.64 [R1+0x1f0], R44 ;  /* 0x0001f02c01007387 */ /* 0x0003e20000100a00 */
[----:B------:R-:W-:Y:S01]  /*16c0*/  IMAD R20, R40, 0x4, R17 ;  /* 0x0000000428147824 */ /* 0x000fe200078e0211 */
[----:B------:R-:W-:Y:S01]  /*16d0*/  LEA.HI.X.SX32 R27, R6, R38, 0x1, P2 ;  /* 0x00000026061b7211 */ /* 0x000fe200010f0eff */
[C---:B------:R-:W-:Y:S01]  /*16e0*/  IMAD R48, R162.reuse, 0x50, RZ ;  /* 0x00000050a2307824 */ /* 0x040fe200078e02ff */
[----:B------:R2:W-:Y:S01]  /*16f0*/  STL.64 [R1+0x1d0], R24 ;  /* 0x0001d01801007387 */ /* 0x0005e20000100a00 */
[----:B------:R-:W-:Y:S01]  /*1700*/  SHF.R.U32.HI R10, RZ, 0x1, R37 ;  /* 0x00000001ff0a7819 */ /* 0x000fe20000011625 */
[----:B------:R-:W-:Y:S01]  /*1710*/  IMAD R69, R162, 0x64, RZ ;  /* 0x00000064a2457824 */ /* 0x000fe200078e02ff */
[----:B0-----:R-:W-:Y:S01]  /*1720*/  LEA R46, P0, R28, R36, 0x1 ;  /* 0x000000241c2e7211 */ /* 0x001fe200078008ff */
[----:B------:R-:W-:Y:S01]  /*1730*/  IMAD R67, R162, 0x2f, RZ ;  /* 0x0000002fa2437824 */ /* 0x000fe200078e02ff */
[----:B------:R-:W-:Y:S01]  /*1740*/  LEA R21, R40, R20, 0x2 ;  /* 0x0000001428157211 */ /* 0x000fe200078e10ff */
[----:B------:R-:W-:Y:S01]  /*1750*/  IMAD R74, R162, 0x19, RZ ;  /* 0x00000019a24a7824 */ /* 0x000fe200078e02ff */
[----:B------:R-:W-:Y:S01]  /*1760*/  LEA.HI.X.SX32 R47, R28, R38, 0x1, P0 ;  /* 0x000000261c2f7211 */ /* 0x000fe200000f0eff */
[----:B------:R-:W-:Y:S01]  /*1770*/  IMAD R78, R162, 0xd, RZ ;  /* 0x0000000da24e7824 */ /* 0x000fe200078e02ff */
[----:B-1----:R-:W-:Y:S01]  /*1780*/  LEA R44, P1, R29, R36, 0x1 ;  /* 0x000000241d2c7211 */ /* 0x002fe200078208ff */
[C---:B------:R-:W-:Y:S01]  /*1790*/  IMAD R22, R40.reuse, 0x4, R21 ;  /* 0x0000000428167824 */ /* 0x040fe200078e0215 */
[----:B------:R-:W-:Y:S01]  /*17a0*/  SHF.L.U32 R35, R35, 0x2, RZ ;  /* 0x0000000223237819 */ /* 0x000fe200000006ff */
[----:B------:R0:W-:Y:S01]  /*17b0*/  STL.64 [R1+0x1e0], R46 ;  /* 0x0001e02e01007387 */ /* 0x0001e20000100a00 */
[----:B------:R-:W-:Y:S01]  /*17c0*/  LEA.HI.X.SX32 R45, R29, R38, 0x1, P1 ;  /* 0x000000261d2d7211 */ /* 0x000fe200008f0eff */
[----:B------:R-:W-:Y:S01]  /*17d0*/  IMAD R23, R40, 0x4, R22 ;  /* 0x0000000428177824 */ /* 0x000fe200078e0216 */
[----:B------:R-:W-:Y:S01]  /*17e0*/  LEA R28, P1, R4, R36, 0x1 ;  /* 0x00000024041c7211 */ /* 0x000fe200078208ff */
[----:B------:R-:W-:Y:S01]  /*17f0*/  IMAD R70, R162, 0x66, RZ ;  /* 0x00000066a2467824 */ /* 0x000fe200078e02ff */
[----:B------:R-:W-:Y:S01]  /*1800*/  IADD3 R148, P6, R148, R18, RZ ;  /* 0x0000001294947210 */ /* 0x000fe20007fde0ff */
[----:B------:R1:W-:Y:S01]  /*1810*/  STL.64 [R1+0x1d8], R44 ;  /* 0x0001d82c01007387 */ /* 0x0003e20000100a00 */
[----:B------:R-:W-:Y:S01]  /*1820*/  LEA.HI.X.SX32 R29, R4, R38, 0x1, P1 ;  /* 0x00000026041d7211 */ /* 0x000fe200008f0eff */
[----:B--2---:R-:W-:Y:S01]  /*1830*/  IMAD R24, R40, 0x4, R23 ;  /* 0x0000000428187824 */ /* 0x004fe200078e0217 */
[----:B------:R-:W-:Y:S01]  /*1840*/  LOP3.LUT R10, R35, R10, RZ, 0x3c, !PT ;  /* 0x0000000a230a7212 */ /* 0x000fe200078e3cff */
[----:B------:R-:W-:Y:S01]  /*1850*/  IMAD R35, R162, 0x14, RZ ;  /* 0x00000014a2237824 */ /* 0x000fe200078e02ff */
[----:B------:R-:W-:Y:S01]  /*1860*/  IADD3 R156, P5, R156, R18, RZ ;  /* 0x000000129c9c7210 */ /* 0x000fe20007fbe0ff */
[----:B0-----:R-:W-:Y:S01]  /*1870*/  IMAD R46, R162, 0x52, RZ ;  /* 0x00000052a22e7824 */ /* 0x001fe200078e02ff */
[----:B------:R-:W-:Y:S01]  /*1880*/  LEA R25, R40, R24, 0x2 ;  /* 0x0000001828197211 */ /* 0x000fe200078e10ff */
[----:B------:R-:W-:Y:S01]  /*1890*/  IMAD R47, R162, 0x34, RZ ;  /* 0x00000034a22f7824 */ /* 0x000fe200078e02ff */
[-C--:B------:R-:W-:Y:S01]  /*18a0*/  LEA.HI.X.SX32 R157, R52, R19.reuse, 0x1, P5 ;  /* 0x00000013349d7211 */ /* 0x080fe200028f0eff */
[----:B------:R-:W-:Y:S01]  /*18b0*/  IMAD R77, R162, 0x6e, RZ ;  /* 0x0000006ea24d7824 */ /* 0x000fe200078e02ff */
[----:B------:R-:W-:Y:S01]  /*18c0*/  IADD3 R150, P5, R150, R18, RZ ;  /* 0x0000001296967210 */ /* 0x000fe20007fbe0ff */
[----:B------:R-:W-:Y:S01]  /*18d0*/  IMAD R4, R40, 0x4, R25 ;  /* 0x0000000428047824 */ /* 0x000fe200078e0219 */
[C---:B-1----:R-:W-:Y:S01]  /*18e0*/  LEA R44, P0, R5.reuse, R36, 0x1 ;  /* 0x00000024052c7211 */ /* 0x042fe200078008ff */
[----:B------:R-:W-:Y:S01]  /*18f0*/  IMAD R43, R162, 0x60, RZ ;  /* 0x00000060a22b7824 */ /* 0x000fe200078e02ff */
[----:B------:R-:W-:Y:S01]  /*1900*/  LEA.HI.X.SX32 R151, R42, R19, 0x1, P5 ;  /* 0x000000132a977211 */ /* 0x000fe200028f0eff */
[----:B------:R-:W-:Y:S01]  /*1910*/  IMAD R49, R162, 0x36, RZ ;  /* 0x00000036a2317824 */ /* 0x000fe200078e02ff */
[----:B------:R-:W-:Y:S01]  /*1920*/  LEA.HI.X.SX32 R45, R5, R38, 0x1, P0 ;  /* 0x00000026052d7211 */ /* 0x000fe200000f0eff */
[----:B------:R-:W-:Y:S01]  /*1930*/  IMAD R5, R40, 0x4, R4 ;  /* 0x0000000428057824 */ /* 0x000fe200078e0204 */
[----:B------:R-:W-:Y:S01]  /*1940*/  IADD3 R250, P5, R35, R18, RZ ;  /* 0x0000001223fa7210 */ /* 0x000fe20007fbe0ff */
[C---:B------:R-:W-:Y:S01]  /*1950*/  IMAD R58, R162.reuse, 0x2d, RZ ;  /* 0x0000002da23a7824 */ /* 0x040fe200078e02ff */
[----:B------:R-:W-:Y:S01]  /*1960*/  SHF.L.U32 R115, R162, 0x2, RZ ;  /* 0x00000002a2737819 */ /* 0x000fe200000006ff */
[----:B------:R0:W-:Y:S01]  /*1970*/  STL.64 [R1+0x1c8], R44 ;  /* 0x0001c82c01007387 */ /* 0x0001e20000100a00 */
[----:B------:R-:W-:Y:S01]  /*1980*/  IMAD R6, R40, 0x4, R5 ;  /* 0x0000000428067824 */ /* 0x000fe200078e0205 */
[----:B------:R-:W-:Y:S01]  /*1990*/  LOP3.LUT R14, R14, 0x10, R132, 0x78, !PT ;  /* 0x000000100e0e7812 */ /* 0x000fe200078e7884 */
[C---:B------:R-:W-:Y:S01]  /*19a0*/  IMAD R54, R162.reuse, 0x62, RZ ;  /* 0x00000062a2367824 */ /* 0x040fe200078e02ff */
[----:B------:R1:W-:Y:S01]  /*19b0*/  STL.64 [R1+0x1c0], R28 ;  /* 0x0001c01c01007387 */ /* 0x0003e20000100a00 */
[C---:B------:R-:W-:Y:S01]  /*19c0*/  IMAD R76, R162.reuse, 0x33, RZ ;  /* 0x00000033a24c7824 */ /* 0x040fe200078e02ff */
[----:B------:R-:W-:Y:S01]  /*19d0*/  IADD3 R235, R235, R229, RZ ;  /* 0x000000e5ebeb7210 */ /* 0x000fe20007ffe0ff */
[C---:B------:R-:W-:Y:S01]  /*19e0*/  IMAD R83, R162.reuse, 0x37, RZ ;  /* 0x00000037a2537824 */ /* 0x040fe200078e02ff */
[----:B------:R2:W-:Y:S01]  /*19f0*/  STL.64 [R1+0x1b8], R26 ;  /* 0x0001b81a01007387 */ /* 0x0005e20000100a00 */
[C---:B------:R-:W-:Y:S01]  /*1a00*/  IMAD R75, R162.reuse, 0x6c, RZ ;  /* 0x0000006ca24b7824 */ /* 0x040fe200078e02ff */
[----:B------:R-:W-:Y:S01]  /*1a10*/  CS2R R84, SRZ ;  /* 0x0000000000547805 */ /* 0x000fe2000001ff00 */
[C---:B------:R-:W-:Y:S01]  /*1a20*/  IMAD R57, R162.reuse, 0x38, RZ ;  /* 0x00000038a2397824 */ /* 0x040fe200078e02ff */
[CC--:B0-----:R-:W-:Y:S01]  /*1a30*/  LEA R44, P0, R7.reuse, R36.reuse, 0x1 ;  /* 0x00000024072c7211 */ /* 0x0c1fe200078008ff */
[C---:B------:R-:W-:Y:S01]  /*1a40*/  IMAD R71, R162.reuse, 0x68, RZ ;  /* 0x00000068a2477824 */ /* 0x040fe200078e02ff */
[----:B------:R-:W-:Y:S01]  /*1a50*/  CS2R R118, SRZ ;  /* 0x0000000000767805 */ /* 0x000fe2000001ff00 */
[----:B------:R-:W-:Y:S01]  /*1a60*/  IMAD R82, R162, 0x1b, RZ ;  /* 0x0000001ba2527824 */ /* 0x000fe200078e02ff */
[----:B-1----:R-:W-:Y:S01]  /*1a70*/  LEA R28, P1, R8, R36, 0x1 ;  /* 0x00000024081c7211 */ /* 0x002fe200078208ff */
[C---:B------:R-:W-:Y:S01]  /*1a80*/  IMAD R53, R162.reuse, 0xe, RZ ;  /* 0x0000000ea2357824 */ /* 0x040fe200078e02ff */
[----:B------:R-:W-:Y:S01]  /*1a90*/  LEA.HI.X.SX32 R45, R7, R38, 0x1, P0 ;  /* 0x00000026072d7211 */ /* 0x000fe200000f0eff */
[C---:B------:R-:W-:Y:S01]  /*1aa0*/  IMAD R73, R162.reuse, 0x31, RZ ;  /* 0x00000031a2497824 */ /* 0x040fe200078e02ff */
[C---:B--2---:R-:W-:Y:S01]  /*1ab0*/  LEA R26, P2, R31.reuse, R36, 0x1 ;  /* 0x000000241f1a7211 */ /* 0x044fe200078408ff */
[----:B------:R-:W-:Y:S01]  /*1ac0*/  IMAD R72, R162, 0x6a, RZ ;  /* 0x0000006aa2487824 */ /* 0x000fe200078e02ff */
[-C--:B------:R-:W-:Y:S01]  /*1ad0*/  LEA.HI.X.SX32 R29, R8, R38.reuse, 0x1, P1 ;  /* 0x00000026081d7211 */ /* 0x080fe200008f0eff */
[----:B------:R0:W-:Y:S01]  /*1ae0*/  STL.64 [R1+0x1b0], R44 ;  /* 0x0001b02c01007387 */ /* 0x0001e20000100a00 */
[----:B------:R-:W-:Y:S01]  /*1af0*/  LEA.HI.X.SX32 R27, R31, R38, 0x1, P2 ;  /* 0x000000261f1b7211 */ /* 0x000fe200010f0eff */
[----:B------:R-:W-:Y:S01]  /*1b00*/  IMAD R55, R162, 0x1c, RZ ;  /* 0x0000001ca2377824 */ /* 0x000fe200078e02ff */
[----:B------:R-:W-:Y:S01]  /*1b10*/  LEA R7, R40, R6, 0x2 ;  /* 0x0000000628077211 */ /* 0x000fe200078e10ff */
[----:B------:R1:W-:Y:S01]  /*1b20*/  STL.64 [R1+0x1a8], R28 ;  /* 0x0001a81c01007387 */ /* 0x0003e20000100a00 */
[C---:B------:R-:W-:Y:S01]  /*1b30*/  IMAD R59, R162.reuse, 0x3a, RZ ;  /* 0x0000003aa23b7824 */ /* 0x040fe200078e02ff */
[----:B------:R-:W-:Y:S01]  /*1b40*/  CS2R R120, SRZ ;  /* 0x0000000000787805 */ /* 0x000fe2000001ff00 */
        /* <DEDUP_REMOVED lines=10> */
[----:B------:R-:W-:Y:S01]  /*1bf0*/  IMAD R104, R162, 0x1d, RZ ;  /* 0x0000001da2687824 */ /* 0x000fe200078e02ff */
[----:B------:R-:W-:Y:S01]  /*1c00*/  LEA.HI.X.SX32 R45, R3, R38, 0x1, P0 ;  /* 0x00000026032d7211 */ /* 0x000fe200000f0eff */
[----:B------:R-:W-:Y:S01]  /*1c10*/  IMAD R3, R40, 0x4, R7 ;  /* 0x0000000428037824 */ /* 0x000fe200078e0207 */
[C---:B--2---:R-:W-:Y:S01]  /*1c20*/  LEA R26, P2, R33.reuse, R36, 0x1 ;  /* 0x00000024211a7211 */ /* 0x044fe200078408ff */
[----:B------:R-:W-:Y:S01]  /*1c30*/  IMAD R61, R162, 0x1e, RZ ;  /* 0x0000001ea23d7824 */ /* 0x000fe200078e02ff */
[-C--:B------:R-:W-:Y:S01]  /*1c40*/  LEA.HI.X.SX32 R29, R32, R38.reuse, 0x1, P1 ;  /* 0x00000026201d7211 */ /* 0x080fe200008f0eff */
[----:B------:R0:W-:Y:S01]  /*1c50*/  STL.64 [R1+0x198], R44 ;  /* 0x0001982c01007387 */ /* 0x0001e20000100a00 */
[----:B------:R-:W-:Y:S01]  /*1c60*/  LEA.HI.X.SX32 R27, R33, R38, 0x1, P2 ;  /* 0x00000026211b7211 */ /* 0x000fe200010f0eff */
[----:B------:R-:W-:Y:S01]  /*1c70*/  IMAD R8, R40, 0x4, R3 ;  /* 0x0000000428087824 */ /* 0x000fe200078e0203 */
[----:B------:R-:W-:Y:S01]  /*1c80*/  LEA R30, P0, R34, R36, 0x1 ;  /* 0x00000024221e7211 */ /* 0x000fe200078008ff */
[----:B------:R1:W-:Y:S01]  /*1c90*/  STL.64 [R1+0x190], R28 ;  /* 0x0001901c01007387 */ /* 0x0003e20000100a00 */
[----:B------:R-:W-:Y:S01]  /*1ca0*/  IMAD R33, R162, 0x2e, RZ ;  /* 0x0000002ea2217824 */ /* 0x000fe200078e02ff */
[----:B------:R-:W-:Y:S01]  /*1cb0*/  CS2R R126, SRZ ;  /* 0x00000000007e7805 */ /* 0x000fe2000001ff00 */
[----:B------:R-:W-:Y:S01]  /*1cc0*/  LEA.HI.X.SX32 R31, R34, R38, 0x1, P0 ;  /* 0x00000026221f7211 */ /* 0x000fe200000f0eff */
[----:B------:R2:W-:Y:S01]  /*1cd0*/  STL.64 [R1+0x188], R26 ;  /* 0x0001881a01007387 */ /* 0x0005e20000100a00 */
[C---:B------:R-:W-:Y:S01]  /*1ce0*/  IMAD R34, R162.reuse, 0x2b, RZ ;  /* 0x0000002ba2227824 */ /* 0x040fe200078e02ff */
[----:B------:R-:W-:Y:S01]  /*1cf0*/  CS2R R128, SRZ ;  /* 0x0000000000807805 */ /* 0x000fe2000001ff00 */
[C---:B------:R-:W-:Y:S01]  /*1d00*/  IMAD R32, R162.reuse, 0x5c, RZ ;  /* 0x0000005ca2207824 */ /* 0x040fe200078e02ff */
[----:B------:R3:W-:Y:S01]  /*1d10*/  STL.64 [R1+0x180], R30 ;  /* 0x0001801e01007387 */ /* 0x0007e20000100a00 */
[C---:B0-----:R-:W-:Y:S01]  /*1d20*/  IMAD R44, R162.reuse, 0x13, RZ ;  /* 0x00000013a22c7824 */ /* 0x041fe200078e02ff */
[----:B------:R-:W-:Y:S01]  /*1d30*/  CS2R R130, SRZ ;  /* 0x0000000000827805 */ /* 0x000fe2000001ff00 */
[C---:B------:R-:W-:Y:S01]  /*1d40*/  IMAD R45, R162.reuse, 0x1a, RZ ;  /* 0x0000001aa22d7824 */ /* 0x040fe200078e02ff */
[-C--:B-1----:R-:W-:Y:S01]  /*1d50*/  LEA R28, P1, R13, R36.reuse, 0x1 ;  /* 0x000000240d1c7211 */ /* 0x082fe200078208ff */
[C---:B------:R-:W-:Y:S01]  /*1d60*/  IMAD R63, R162.reuse, 0x3c, RZ ;  /* 0x0000003ca23f7824 */ /* 0x040fe200078e02ff */
[----:B------:R-:W-:Y:S01]  /*1d70*/  UMOV UR4, URZ ;  /* 0x0000003f00047c82 */ /* 0x000fe20008000000 */
[C---:B------:R-:W-:Y:S01]  /*1d80*/  IMAD R103, R162.reuse, 0x39, RZ ;  /* 0x00000039a2677824 */ /* 0x040fe200078e02ff */
[----:B--2---:R-:W-:Y:S01]  /*1d90*/  LEA R26, P2, R15, R36, 0x1 ;  /* 0x000000240f1a7211 */ /* 0x004fe200078408ff */
[----:B------:R-:W-:Y:S01]  /*1da0*/  IMAD R101, R162, 0x78, RZ ;  /* 0x00000078a2657824 */ /* 0x000fe200078e02ff */
[-C--:B------:R-:W-:Y:S01]  /*1db0*/  LEA.HI.X.SX32 R29, R13, R38.reuse, 0x1, P1 ;  /* 0x000000260d1d7211 */ /* 0x080fe200008f0eff */
[----:B------:R-:W-:Y:S01]  /*1dc0*/  IMAD R13, R40, 0x4, R8 ;  /* 0x00000004280d7824 */ /* 0x000fe200078e0208 */
[----:B------:R-:W-:Y:S01]  /*1dd0*/  LEA.HI.X.SX32 R27, R15, R38, 0x1, P2 ;  /* 0x000000260f1b7211 */ /* 0x000fe200010f0eff */
[----:B------:R-:W-:Y:S01]  /*1de0*/  IMAD R107, R162, 0xf, RZ ;  /* 0x0000000fa26b7824 */ /* 0x000fe200078e02ff */
[----:B---3--:R-:W-:Y:S01]  /*1df0*/  LEA R30, P0, R16, R36, 0x1 ;  /* 0x00000024101e7211 */ /* 0x008fe200078008ff */
[----:B------:R0:W-:Y:S01]  /*1e00*/  STL.64 [R1+0x178], R28 ;  /* 0x0001781c01007387 */ /* 0x0001e20000100a00 */
[----:B------:R-:W-:Y:S01]  /*1e10*/  LEA R15, R40, R13, 0x2 ;  /* 0x0000000d280f7211 */ /* 0x000fe200078e10ff */
[----:B------:R-:W-:Y:S01]  /*1e20*/  IMAD R102, R162, 0x7a, RZ ;  /* 0x0000007aa2667824 */ /* 0x000fe200078e02ff */
[----:B------:R-:W-:Y:S01]  /*1e30*/  LEA.HI.X.SX32 R31, R16, R38, 0x1, P0 ;  /* 0x00000026101f7211 */ /* 0x000fe200000f0eff */
[----:B------:R1:W-:Y:S01]  /*1e40*/  STL.64 [R1+0x170], R26 ;  /* 0x0001701a01007387 */ /* 0x0003e20000100a00 */
[----:B------:R-:W-:-:S02]  /*1e50*/  IMAD R65, R162, 0x3e, RZ ;  /* 0x0000003ea2417824 */ /* 0x000fc400078e02ff */
[----:B------:R-:W-:Y:S01]  /*1e60*/  IMAD R16, R40, 0x4, R15 ;  /* 0x0000000428107824 */ /* 0x000fe200078e020f */
[----:B------:R2:W-:Y:S01]  /*1e70*/  STL.64 [R1+0x168], R30 ;  /* 0x0001681e01007387 */ /* 0x0005e20000100a00 */
[C---:B------:R-:W-:Y:S02]  /*1e80*/  IMAD R100, R162.reuse, 0x76, RZ ;  /* 0x00000076a2647824 */ /* 0x040fe400078e02ff */
[C---:B------:R-:W-:Y:S01]  /*1e90*/  IMAD.SHL.U32 R66, R162.reuse, 0x2, RZ ;  /* 0x00000002a2427824 */ /* 0x040fe200078e00ff */
[CC--:B0-----:R-:W-:Y:S01]  /*1ea0*/  LEA R28, P1, R17.reuse, R36.reuse, 0x1 ;  /* 0x00000024111c7211 */ /* 0x0c1fe200078208ff */
[C---:B------:R-:W-:Y:S02]  /*1eb0*/  IMAD R108, R162.reuse, 0x3d, RZ ;  /* 0x0000003da26c7824 */ /* 0x040fe400078e02ff */
        /* <DEDUP_REMOVED lines=8> */
[----:B------:R0:W-:Y:S01]  /*1f40*/  STL.64 [R1+0x160], R28 ;  /* 0x0001601c01007387 */ /* 0x0001e20000100a00 */
[----:B------:R-:W-:-:S02]  /*1f50*/  IMAD R20, R40, 0x4, R17 ;  /* 0x0000000428147824 */ /* 0x000fc400078e0211 */
[----:B------:R-:W-:Y:S01]  /*1f60*/  LEA.HI.X.SX32 R31, R21, R38, 0x1, P0 ;  /* 0x00000026151f7211 */ /* 0x000fe200000f0eff */
[----:B------:R1:W-:Y:S01]  /*1f70*/  STL.64 [R1+0x158], R26 ;  /* 0x0001581a01007387 */ /* 0x0003e20000100a00 */
[----:B------:R-:W-:Y:S01]  /*1f80*/  IMAD.SHL.U32 R114, R162, 0x8, RZ ;  /* 0x00000008a2727824 */ /* 0x000fe200078e00ff */
[----:B------:R-:W-:Y:S01]  /*1f90*/  LEA R21, R40, R20, 0x2 ;  /* 0x0000001428157211 */ /* 0x000fe200078e10ff */
[C---:B------:R-:W-:Y:S01]  /*1fa0*/  IMAD R110, R162.reuse, 0x7e, RZ ;  /* 0x0000007ea26e7824 */ /* 0x040fe200078e02ff */
[----:B------:R2:W-:Y:S01]  /*1fb0*/  STL.64 [R1+0x150], R30 ;  /* 0x0001501e01007387 */ /* 0x0005e20000100a00 */
[----:B------:R-:W-:Y:S02]  /*1fc0*/  IMAD.SHL.U32 R227, R227, 0x20, RZ ;  /* 0x00000020e3e37824 */ /* 0x000fe400078e00ff */
[----:B------:R-:W-:Y:S01]  /*1fd0*/  IMAD.SHL.U32 R113, R162, 0x10, RZ ;  /* 0x00000010a2717824 */ /* 0x000fe200078e00ff */
[-C--:B0-----:R-:W-:Y:S01]  /*1fe0*/  LEA R28, P1, R22, R36.reuse, 0x1 ;  /* 0x00000024161c7211 */ /* 0x081fe200078208ff */
[C---:B------:R-:W-:Y:S01]  /*1ff0*/  IMAD.SHL.U32 R112, R162.reuse, 0x20, RZ ;  /* 0x00000020a2707824 */ /* 0x040fe200078e00ff */
[----:B------:R-:W-:Y:S01]  /*2000*/  IADD3 R233, R229, R227, RZ ;  /* 0x000000e3e5e97210 */ /* 0x000fe20007ffe0ff */
[----:B------:R-:W-:Y:S01]  /*2010*/  IMAD R111, R162, 0x3f, RZ ;  /* 0x0000003fa26f7824 */ /* 0x000fe200078e02ff */
[----:B-1----:R-:W-:Y:S01]  /*2020*/  LEA R26, P2, R23, R36, 0x1 ;  /* 0x00000024171a7211 */ /* 0x002fe200078408ff */
[----:B------:R-:W-:Y:S01]  /*2030*/  IMAD.SHL.U32 R225, R225, 0x20, RZ ;  /* 0x00000020e1e17824 */ /* 0x000fe200078e00ff */
[-C--:B------:R-:W-:Y:S01]  /*2040*/  LEA.HI.X.SX32 R29, R22, R38.reuse, 0x1, P1 ;  /* 0x00000026161d7211 */ /* 0x080fe200008f0eff */
[----:B------:R-:W-:Y:S01]  /*2050*/  IMAD.SHL.U32 R223, R223, 0x20, RZ ;  /* 0x00000020dfdf7824 */ /* 0x000fe200078e00ff */
[----:B------:R-:W-:Y:S01]  /*2060*/  LEA.HI.X.SX32 R27, R23, R38, 0x1, P2 ;  /* 0x00000026171b7211 */ /* 0x000fe200010f0eff */
[----:B------:R-:W-:Y:S01]  /*2070*/  IMAD.IADD R231, R229, 0x1, R225 ;  /* 0x00000001e5e77824 */ /* 0x000fe200078e02e1 */
[----:B--2---:R-:W-:Y:S01]  /*2080*/  LEA R30, P0, R24, R36, 0x1 ;  /* 0x00000024181e7211 */ /* 0x004fe200078008ff */
[----:B------:R0:W-:Y:S01]  /*2090*/  STL.64 [R1+0x148], R28 ;  /* 0x0001481c01007387 */ /* 0x0001e20000100a00 */
[----:B------:R-:W-:-:S02]  /*20a0*/  IMAD.MOV.U32 R195, RZ, RZ, 0x3f800000 ;  /* 0x3f800000ffc37424 */ /* 0x000fc400078e00ff */
[----:B------:R-:W-:Y:S01]  /*20b0*/  LEA.HI.X.SX32 R31, R24, R38, 0x1, P0 ;  /* 0x00000026181f7211 */ /* 0x000fe200000f0eff */
[----:B------:R1:W-:Y:S01]  /*20c0*/  STL.64 [R1+0x140], R26 ;  /* 0x0001401a01007387 */ /* 0x0003e20000100a00 */
[----:B------:R-:W-:Y:S02]  /*20d0*/  IMAD.MOV.U32 R193, RZ, RZ, 0x3f800000 ;  /* 0x3f800000ffc17424 */ /* 0x000fe400078e00ff */
[----:B------:R-:W-:Y:S01]  /*20e0*/  IMAD.MOV.U32 R192, RZ, RZ, 0x3f800000 ;  /* 0x3f800000ffc07424 */ /* 0x000fe200078e00ff */
[----:B------:R2:W-:Y:S01]  /*20f0*/  STL.64 [R1+0x138], R30 ;  /* 0x0001381e01007387 */ /* 0x0005e20000100a00 */
[----:B------:R-:W-:Y:S01]  /*2100*/  IMAD.IADD R229, R229, 0x1, R223 ;  /* 0x00000001e5e57824 */ /* 0x000fe200078e02df */
[CC--:B0-----:R-:W-:Y:S02]  /*2110*/  LEA R28, P1, R25.reuse, R36.reuse, 0x1 ;  /* 0x00000024191c7211 */ /* 0x0c1fe400078208ff */
[----:B-1----:R-:W-:Y:S02]  /*2120*/  LEA R26, P2, R4, R36, 0x1 ;  /* 0x00000024041a7211 */ /* 0x002fe400078408ff */
[----:B------:R-:W-:-:S02]  /*2130*/  LEA.HI.X.SX32 R29, R25, R38, 0x1, P1 ;  /* 0x00000026191d7211 */ /* 0x000fc400008f0eff */
[----:B------:R-:W-:Y:S01]  /*2140*/  LEA.HI.X.SX32 R27, R4, R38, 0x1, P2 ;  /* 0x00000026041b7211 */ /* 0x000fe200010f0eff */
[----:B------:R-:W-:Y:S01]  /*2150*/  IMAD R4, R40, 0x4, R21 ;  /* 0x0000000428047824 */ /* 0x000fe200078e0215 */
[C---:B------:R-:W-:Y:S01]  /*2160*/  LEA R24, P2, R7.reuse, R36, 0x1 ;  /* 0x0000002407187211 */ /* 0x040fe200078408ff */
[----:B------:R0:W-:Y:S01]  /*2170*/  STL.64 [R1+0x130], R28 ;  /* 0x0001301c01007387 */ /* 0x0001e20000100a00 */
[----:B--2---:R-:W-:Y:S02]  /*2180*/  IMAD R31, R162, 0x16, RZ ;  /* 0x00000016a21f7824 */ /* 0x004fe400078e02ff */
[----:B------:R-:W-:Y:S01]  /*2190*/  LEA.HI.X.SX32 R25, R7, R38, 0x1, P2 ;  /* 0x0000002607197211 */ /* 0x000fe200010f0eff */
[----:B------:R1:W-:Y:S01]  /*21a0*/  STL.64 [R1+0x128], R26 ;  /* 0x0001281a01007387 */ /* 0x0003e20000100a00 */
[----:B------:R-:W-:Y:S02]  /*21b0*/  IMAD R22, R40, 0x4, R4 ;  /* 0x0000000428167824 */ /* 0x000fe400078e0204 */
[----:B------:R-:W-:Y:S01]  /*21c0*/  IMAD R30, R162, 0x5a, RZ ;  /* 0x0000005aa21e7824 */ /* 0x000fe200078e02ff */
[----:B0-----:R-:W-:-:S02]  /*21d0*/  LEA R28, P0, R5, R36, 0x1 ;  /* 0x00000024051c7211 */ /* 0x001fc400078008ff */
[----:B-1----:R-:W-:Y:S02]  /*21e0*/  LEA R26, P1, R6, R36, 0x1 ;  /* 0x00000024061a7211 */ /* 0x002fe400078208ff */
[-C--:B------:R-:W-:Y:S01]  /*21f0*/  LEA.HI.X.SX32 R29, R5, R38.reuse, 0x1, P0 ;  /* 0x00000026051d7211 */ /* 0x080fe200000f0eff */
[----:B------:R-:W-:Y:S01]  /*2200*/  IMAD R5, R40, 0x4, R22 ;  /* 0x0000000428057824 */ /* 0x000fe200078e0216 */
[----:B------:R-:W-:-:S03]  /*2210*/  LEA.HI.X.SX32 R27, R6, R38, 0x1, P1 ;  /* 0x00000026061b7211 */ /* 0x000fc600008f0eff */
[----:B------:R0:W-:Y:S01]  /*2220*/  STL.64 [R1+0x120], R28 ;  /* 0x0001201c01007387 */ /* 0x0001e20000100a00 */
[----:B------:R-:W-:-:S03]  /*2230*/  LEA R6, R40, R5, 0x2 ;  /* 0x0000000528067211 */ /* 0x000fc600078e10ff */
[----:B------:R1:W-:Y:S04]  /*2240*/  STL.64 [R1+0x118], R26 ;  /* 0x0001181a01007387 */ /* 0x0003e80000100a00 */
[----:B------:R2:W-:Y:S01]  /*2250*/  STL.64 [R1+0x110], R24 ;  /* 0x0001101801007387 */ /* 0x0005e20000100a00 */
[CC--:B0-----:R-:W-:Y:S02]  /*2260*/  LEA R28, P0, R3.reuse, R36.reuse, 0x1 ;  /* 0x00000024031c7211 */ /* 0x0c1fe400078008ff */
[----:B-1----:R-:W-:Y:S02]  /*2270*/  LEA R26, P1, R8, R36, 0x1 ;  /* 0x00000024081a7211 */ /* 0x002fe400078208ff */
[----:B------:R-:W-:Y:S01]  /*2280*/  LEA.HI.X.SX32 R29, R3, R38, 0x1, P0 ;  /* 0x00000026031d7211 */ /* 0x000fe200000f0eff */
[----:B------:R-:W-:Y:S01]  /*2290*/  IMAD R3, R40, 0x4, R6 ;  /* 0x0000000428037824 */ /* 0x000fe200078e0206 */
[----:B--2---:R-:W-:-:S02]  /*22a0*/  LEA R24, P2, R13, R36, 0x1 ;  /* 0x000000240d187211 */ /* 0x004fc400078408ff */
[-C--:B------:R-:W-:Y:S01]  /*22b0*/  LEA.HI.X.SX32 R27, R8, R38.reuse, 0x1, P1 ;  /* 0x00000026081b7211 */ /* 0x080fe200008f0eff */
[----:B------:R0:W-:Y:S01]  /*22c0*/  STL.64 [R1+0x108], R28 ;  /* 0x0001081c01007387 */ /* 0x0001e20000100a00 */
[----:B------:R-:W-:Y:S01]  /*22d0*/  LEA.HI.X.SX32 R25, R13, R38, 0x1, P2 ;  /* 0x000000260d197211 */ /* 0x000fe200010f0eff */
[C---:B------:R-:W-:Y:S02]  /*22e0*/  IMAD R7, R40.reuse, 0x4, R3 ;  /* 0x0000000428077824 */ /* 0x040fe400078e0203 */
[----:B------:R1:W-:Y:S02]  /*22f0*/  STL.64 [R1+0x100], R26 ;  /* 0x0001001a01007387 */ /* 0x0003e40000100a00 */
[C---:B------:R-:W-:Y:S02]  /*2300*/  IMAD R8, R40.reuse, 0x4, R7 ;  /* 0x0000000428087824 */ /* 0x040fe400078e0207 */
[----:B------:R2:W-:Y:S03]  /*2310*/  STL.64 [R1+0xf8], R24 ;  /* 0x0000f81801007387 */ /* 0x0005e60000100a00 */
[----:B------:R-:W-:-:S02]  /*2320*/  LEA R13, R40, R8, 0x2 ;  /* 0x00000008280d7211 */ /* 0x000fc400078e10ff */
[CC--:B0-----:R-:W-:Y:S02]  /*2330*/  LEA R28, P0, R15.reuse, R36.reuse, 0x1 ;  /* 0x000000240f1c7211 */ /* 0x0c1fe400078008ff */
[C---:B-1----:R-:W-:Y:S02]  /*2340*/  LEA R26, P1, R16.reuse, R36, 0x1 ;  /* 0x00000024101a7211 */ /* 0x042fe400078208ff */
[----:B------:R-:W-:Y:S02]  /*2350*/  LEA.HI.X.SX32 R29, R15, R38, 0x1, P0 ;  /* 0x000000260f1d7211 */ /* 0x000fe400000f0eff */
[C---:B--2---:R-:W-:Y:S02]  /*2360*/  LEA R24, P2, R17.reuse, R36, 0x1 ;  /* 0x0000002411187211 */ /* 0x044fe400078408ff */
[-C--:B------:R-:W-:Y:S01]  /*2370*/  LEA.HI.X.SX32 R27, R16, R38.reuse, 0x1, P1 ;  /* 0x00000026101b7211 */ /* 0x080fe200008f0eff */
[----:B------:R0:W-:Y:S01]  /*2380*/  STL.64 [R1+0xf0], R28 ;  /* 0x0000f01c01007387 */ /* 0x0001e20000100a00 */
[----:B------:R-:W-:-:S03]  /*2390*/  LEA.HI.X.SX32 R25, R17, R38, 0x1, P2 ;  /* 0x0000002611197211 */ /* 0x000fc600010f0eff */
[----:B------:R1:W-:Y:S04]  /*23a0*/  STL.64 [R1+0xe8], R26 ;  /* 0x0000e81a01007387 */ /* 0x0003e80000100a00 */
[----:B------:R2:W-:Y:S01]  /*23b0*/  STL.64 [R1+0xe0], R24 ;  /* 0x0000e01801007387 */ /* 0x0005e20000100a00 */
[----:B0-----:R-:W-:-:S04]  /*23c0*/  LEA R28, P0, R20, R36, 0x1 ;  /* 0x00000024141c7211 */ /* 0x001fc800078008ff */
[----:B------:R-:W-:Y:S02]  /*23d0*/  LEA.HI.X.SX32 R29, R20, R38, 0x1, P0 ;  /* 0x00000026141d7211 */ /* 0x000fe400000f0eff */
[CC--:B-1----:R-:W-:Y:S02]  /*23e0*/  LEA R26, P1, R21.reuse, R36.reuse, 0x1 ;  /* 0x00000024151a7211 */ /* 0x0c2fe400078208ff */
[C---:B--2---:R-:W-:Y:S01]  /*23f0*/  LEA R24, P2, R4.reuse, R36, 0x1 ;  /* 0x0000002404187211 */ /* 0x044fe200078408ff */
[----:B------:R0:W-:Y:S01]  /*2400*/  STL.64 [R1+0xd8], R28 ;  /* 0x0000d81c01007387 */ /* 0x0001e20000100a00 */
[-C--:B------:R-:W-:Y:S02]  /*2410*/  LEA.HI.X.SX32 R27, R21, R38.reuse, 0x1, P1 ;  /* 0x00000026151b7211 */ /* 0x080fe400008f0eff */
[----:B------:R-:W-:Y:S01]  /*2420*/  LEA.HI.X.SX32 R25, R4, R38, 0x1, P2 ;  /* 0x0000002604197211 */ /* 0x000fe200010f0eff */
[----:B------:R-:W-:Y:S01]  /*2430*/  IMAD R4, R40, 0x4, R13 ;  /* 0x0000000428047824 */ /* 0x000fe200078e020d */
[----:B------:R-:W-:-:S02]  /*2440*/  LEA R20, P1, R5, R36, 0x1 ;  /* 0x0000002405147211 */ /* 0x000fc400078208ff */
[----:B------:R-:W-:Y:S01]  /*2450*/  LEA R16, P2, R6, R36, 0x1 ;  /* 0x0000002406107211 */ /* 0x000fe200078408ff */
[----:B------:R1:W-:Y:S01]  /*2460*/  STL.64 [R1+0xc8], R24 ;  /* 0x0000c81801007387 */ /* 0x0003e20000100a00 */
[-C--:B------:R-:W-:Y:S01]  /*2470*/  LEA.HI.X.SX32 R21, R5, R38.reuse, 0x1, P1 ;  /* 0x0000002605157211 */ /* 0x080fe200008f0eff */
[----:B------:R-:W-:Y:S01]  /*2480*/  IMAD R15, R40, 0x4, R4 ;  /* 0x00000004280f7824 */ /* 0x000fe200078e0204 */
[----:B------:R-:W-:Y:S01]  /*2490*/  LEA.HI.X.SX32 R17, R6, R38, 0x1, P2 ;  /* 0x0000002606117211 */ /* 0x000fe200010f0eff */
[----:B------:R2:W-:Y:S01]  /*24a0*/  STL.64 [R1+0xd0], R26 ;  /* 0x0000d01a01007387 */ /* 0x0005e20000100a00 */
[----:B0-----:R-:W-:Y:S02]  /*24b0*/  IMAD R29, R162, 0x2c, RZ ;  /* 0x0000002ca21d7824 */ /* 0x001fe400078e02ff */
[----:B------:R-:W-:Y:S02]  /*24c0*/  IMAD R5, R40, 0x4, R15 ;  /* 0x0000000428057824 */ /* 0x000fe400078e020f */
[----:B------:R-:W-:Y:S01]  /*24d0*/  IMAD R28, R162, 0x58, RZ ;  /* 0x00000058a21c7824 */ /* 0x000fe200078e02ff */
[----:B-1----:R-:W-:-:S02]  /*24e0*/  LEA R24, P0, R22, R36, 0x1 ;  /* 0x0000002416187211 */ /* 0x002fc400078008ff */
[----:B------:R-:W-:Y:S02]  /*24f0*/  LEA R6, R40, R5, 0x2 ;  /* 0x0000000528067211 */ /* 0x000fe400078e10ff */
[----:B------:R-:W-:Y:S01]  /*2500*/  LEA.HI.X.SX32 R25, R22, R38, 0x1, P0 ;  /* 0x0000002616197211 */ /* 0x000fe200000f0eff */
[C---:B--2---:R-:W-:Y:S01]  /*2510*/  IMAD R26, R162.reuse, 0xa, RZ ;  /* 0x0000000aa21a7824 */ /* 0x044fe200078e02ff */
[C---:B------:R-:W-:Y:S01]  /*2520*/  LEA R22, P0, R3.reuse, R36, 0x1 ;  /* 0x0000002403167211 */ /* 0x040fe200078008ff */
[----:B------:R-:W-:Y:S02]  /*2530*/  IMAD R27, R162, 0x15, RZ ;  /* 0x00000015a21b7824 */ /* 0x000fe400078e02ff */
[----:B------:R-:W-:Y:S01]  /*2540*/  STL.64 [R1+0xc0], R24 ;  /* 0x0000c01801007387 */ /* 0x000fe20000100a00 */
[----:B------:R-:W-:Y:S01]  /*2550*/  LEA.HI.X.SX32 R23, R3, R38, 0x1, P0 ;  /* 0x0000002603177211 */ /* 0x000fe200000f0eff */
[----:B------:R-:W-:Y:S01]  /*2560*/  IMAD R3, R40, 0x4, R6 ;  /* 0x0000000428037824 */ /* 0x000fe200078e0206 */
[----:B------:R-:W-:Y:S01]  /*2570*/  LEA.HI.X.SX32 R251, R26, R19, 0x1, P5 ;  /* 0x000000131afb7211 */ /* 0x000fe200028f0eff */
[----:B------:R0:W-:Y:S04]  /*2580*/  STL.64 [R1+0xb8], R20 ;  /* 0x0000b81401007387 */ /* 0x0001e80000100a00 */
[----:B------:R1:W-:Y:S04]  /*2590*/  STL.64 [R1+0xb0], R16 ;  /* 0x0000b01001007387 */ /* 0x0003e80000100a00 */
[----:B------:R2:W-:Y:S01]  /*25a0*/  STL.64 [R1+0xa8], R22 ;  /* 0x0000a81601007387 */ /* 0x0005e20000100a00 */
[----:B0-----:R-:W-:-:S04]  /*25b0*/  LEA R20, P1, R7, R36, 0x1 ;  /* 0x0000002407147211 */ /* 0x001fc800078208ff */
[----:B------:R-:W-:Y:S01]  /*25c0*/  LEA.HI.X.SX32 R21, R7, R38, 0x1, P1 ;  /* 0x0000002607157211 */ /* 0x000fe200008f0eff */
[----:B------:R-:W-:Y:S01]  /*25d0*/  IMAD R7, R40, 0x4, R3 ;  /* 0x0000000428077824 */ /* 0x000fe200078e0203 */
[CC--:B-1----:R-:W-:Y:S02]  /*25e0*/  LEA R16, P2, R8.reuse, R36.reuse, 0x1 ;  /* 0x0000002408107211 */ /* 0x0c2fe400078408ff */
[C---:B--2---:R-:W-:Y:S01]  /*25f0*/  LEA R22, P0, R13.reuse, R36, 0x1 ;  /* 0x000000240d167211 */ /* 0x044fe200078008ff */
[----:B------:R0:W-:Y:S01]  /*2600*/  STL.64 [R1+0xa0], R20 ;  /* 0x0000a01401007387 */ /* 0x0001e20000100a00 */
[-C--:B------:R-:W-:Y:S02]  /*2610*/  LEA.HI.X.SX32 R17, R8, R38.reuse, 0x1, P2 ;  /* 0x0000002608117211 */ /* 0x080fe400010f0eff */
[----:B------:R-:W-:Y:S02]  /*2620*/  LEA.HI.X.SX32 R23, R13, R38, 0x1, P0 ;  /* 0x000000260d177211 */ /* 0x000fe400000f0eff */
[----:B------:R-:W-:Y:S01]  /*2630*/  MOV R13, RZ ;  /* 0x000000ff000d7202 */ /* 0x000fe20000000f00 */
[----:B------:R1:W-:Y:S04]  /*2640*/  STL.64 [R1+0x98], R16 ;  /* 0x0000981001007387 */ /* 0x0003e80000100a00 */
[----:B------:R2:W-:Y:S01]  /*2650*/  STL.64 [R1+0x90], R22 ;  /* 0x0000901601007387 */ /* 0x0005e20000100a00 */
[----:B0-----:R-:W-:-:S04]  /*2660*/  LEA R20, P1, R4, R36, 0x1 ;  /* 0x0000002404147211 */ /* 0x001fc800078208ff */
[----:B------:R-:W-:Y:S01]  /*2670*/  LEA.HI.X.SX32 R21, R4, R38, 0x1, P1 ;  /* 0x0000002604157211 */ /* 0x000fe200008f0eff */
[----:B------:R-:W-:Y:S01]  /*2680*/  IMAD R4, R40, 0x4, R7 ;  /* 0x0000000428047824 */ /* 0x000fe200078e0207 */
[----:B-1----:R-:W-:-:S03]  /*2690*/  LEA R16, P2, R15, R36, 0x1 ;  /* 0x000000240f107211 */ /* 0x002fc600078408ff */
[----:B------:R0:W-:Y:S01]  /*26a0*/  STL.64 [R1+0x88], R20 ;  /* 0x0000881401007387 */ /* 0x0001e20000100a00 */
[----:B------:R-:W-:Y:S01]  /*26b0*/  LEA.HI.X.SX32 R17, R15, R38, 0x1, P2 ;  /* 0x000000260f117211 */ /* 0x000fe200010f0eff */
[----:B------:R-:W-:Y:S01]  /*26c0*/  IMAD.MOV.U32 R15, RZ, RZ, -0x800000 ;  /* 0xff800000ff0f7424 */ /* 0x000fe200078e00ff */
[C---:B--2---:R-:W-:Y:S02]  /*26d0*/  LEA R22, P0, R5.reuse, R36, 0x1 ;  /* 0x0000002405167211 */ /* 0x044fe400078008ff */
[----:B------:R-:W-:Y:S01]  /*26e0*/  LEA R8, R40, R4, 0x2 ;  /* 0x0000000428087211 */ /* 0x000fe200078e10ff */
[----:B------:R1:W-:Y:S01]  /*26f0*/  STL.64 [R1+0x80], R16 ;  /* 0x0000801001007387 */ /* 0x0003e20000100a00 */
[----:B------:R-:W-:Y:S02]  /*2700*/  LEA.HI.X.SX32 R23, R5, R38, 0x1, P0 ;  /* 0x0000002605177211 */ /* 0x000fe400000f0eff */
[-C--:B------:R-:W-:Y:S02]  /*2710*/  LEA R24, P0, R7, R36.reuse, 0x1 ;  /* 0x0000002407187211 */ /* 0x080fe400078008ff */
[----:B------:R-:W-:Y:S01]  /*2720*/  LOP3.LUT R5, R0, 0x10, RZ, 0x3c, !PT ;  /* 0x0000001000057812 */ /* 0x000fe200078e3cff */
[----:B------:R2:W-:Y:S01]  /*2730*/  STL.64 [R1+0x78], R22 ;  /* 0x0000781601007387 */ /* 0x0005e20000100a00 */
[----:B0-----:R-:W-:-:S02]  /*2740*/  LEA R20, P1, R6, R36, 0x1 ;  /* 0x0000002406147211 */ /* 0x001fc400078208ff */
[-C--:B------:R-:W-:Y:S01]  /*2750*/  LEA.HI.X.SX32 R25, R7, R38.reuse, 0x1, P0 ;  /* 0x0000002607197211 */ /* 0x080fe200000f0eff */
[----:B------:R-:W-:Y:S01]  /*2760*/  IMAD.MOV.U32 R7, RZ, RZ, RZ ;  /* 0x000000ffff077224 */ /* 0x000fe200078e00ff */
[----:B------:R-:W-:Y:S02]  /*2770*/  LEA.HI.X.SX32 R21, R6, R38, 0x1, P1 ;  /* 0x0000002606157211 */ /* 0x000fe400008f0eff */
[C---:B-1----:R-:W-:Y:S02]  /*2780*/  LEA R16, P2, R3.reuse, R36, 0x1 ;  /* 0x0000002403107211 */ /* 0x042fe400078408ff */
[----:B------:R-:W-:Y:S01]  /*2790*/  LOP3.LUT R5, R0, 0x40, RZ, 0x3c, !PT ;  /* 0x0000004000057812 */ /* 0x000fe200078e3cff */
[----:B------:R0:W-:Y:S01]  /*27a0*/  STL.64 [R1+0x70], R20 ;  /* 0x0000701401007387 */ /* 0x0001e20000100a00 */
[----:B------:R-:W-:Y:S01]  /*27b0*/  LEA.HI.X.SX32 R17, R3, R38, 0x1, P2 ;  /* 0x0000002603117211 */ /* 0x000fe200010f0eff */
[----:B------:R-:W-:Y:S01]  /*27c0*/  IMAD R3, R40, 0x4, R8 ;  /* 0x0000000428037824 */ /* 0x000fe200078e0208 */
[----:B--2---:R-:W-:Y:S01]  /*27d0*/  LEA R22, P1, R4, R36, 0x1 ;  /* 0x0000002404167211 */ /* 0x004fe200078208ff */
[----:B------:R-:W-:Y:S01]  /*27e0*/  IMAD R40, R162, 0xb, RZ ;  /* 0x0000000ba2287824 */ /* 0x000fe200078e02ff */
[----:B------:R-:W-:Y:S01]  /*27f0*/  LOP3.LUT R5, R0, 0x70, RZ, 0x3c, !PT ;  /* 0x0000007000057812 */ /* 0x000fe200078e3cff */
[----:B------:R1:W-:Y:S01]  /*2800*/  STL.64 [R1+0x68], R16 ;  /* 0x0000681001007387 */ /* 0x0003e20000100a00 */
[----:B------:R-:W-:Y:S01]  /*2810*/  LEA.HI.X.SX32 R23, R4, R38, 0x1, P1 ;  /* 0x0000002604177211 */ /* 0x000fe200008f0eff */
[----:B------:R-:W-:Y:S01]  /*2820*/  IMAD R5, R162, 0x6, RZ ;  /* 0x00000006a2057824 */ /* 0x000fe200078e02ff */
[----:B------:R-:W-:Y:S01]  /*2830*/  ISETP.NE.U32.AND P1, PT, R39, RZ, PT ;  /* 0x000000ff2700720c */ /* 0x000fe20003f25070 */
[----:B------:R2:W-:Y:S01]  /*2840*/  STL.64 [R1+0x60], R24 ;  /* 0x0000601801007387 */ /* 0x0005e20000100a00 */
[----:B------:R-:W-:-:S02]  /*2850*/  LOP3.LUT R6, R0, 0x30, RZ, 0x3c, !PT ;  /* 0x0000003000067812 */ /* 0x000fc400078e3cff */
[----:B0-----:R-:W-:Y:S01]  /*2860*/  LEA R20, P2, R8, R36, 0x1 ;  /* 0x0000002408147211 */ /* 0x001fe200078408ff */
[----:B------:R-:W-:Y:S01]  /*2870*/  STL.64 [R1+0x58], R22 ;  /* 0x0000581601007387 */ /* 0x000fe20000100a00 */
[----:B------:R-:W-:Y:S01]  /*2880*/  LOP3.LUT R6, R0, 0x60, RZ, 0x3c, !PT ;  /* 0x0000006000067812 */ /* 0x000fe200078e3cff */
[----:B------:R-:W-:Y:S01]  /*2890*/  IMAD R6, R162, 0x30, RZ ;  /* 0x00000030a2067824 */ /* 0x000fe200078e02ff */
[----:B------:R-:W-:Y:S01]  /*28a0*/  LEA.HI.X.SX32 R21, R8, R38, 0x1, P2 ;  /* 0x0000002608157211 */ /* 0x000fe200010f0eff */
[----:B------:R-:W-:Y:S01]  /*28b0*/  IMAD.MOV.U32 R8, RZ, RZ, -0x800000 ;  /* 0xff800000ff087424 */ /* 0x000fe200078e00ff */
[C---:B-1----:R-:W-:Y:S01]  /*28c0*/  LEA R16, P3, R3.reuse, R36, 0x1 ;  /* 0x0000002403107211 */ /* 0x042fe200078608ff */
[----:B------:R-:W-:Y:S01]  /*28d0*/  IMAD R36, R162, 0x56, RZ ;  /* 0x00000056a2247824 */ /* 0x000fe200078e02ff */
[----:B------:R-:W-:Y:S01]  /*28e0*/  LOP3.LUT R4, R0, 0x20, RZ, 0x3c, !PT ;  /* 0x0000002000047812 */ /* 0x000fe200078e3cff */
[----:B------:R0:W-:Y:S01]  /*28f0*/  STL.64 [R1+0x50], R20 ;  /* 0x0000501401007387 */ /* 0x0001e20000100a00 */
[----:B------:R-:W-:Y:S01]  /*2900*/  LEA.HI.X.SX32 R17, R3, R38, 0x1, P3 ;  /* 0x0000002603117211 */ /* 0x000fe200018f0eff */
[C---:B--2---:R-:W-:Y:S01]  /*2910*/  IMAD R24, R162.reuse, 0x54, RZ ;  /* 0x00000054a2187824 */ /* 0x044fe200078e02ff */
[----:B------:R-:W-:Y:S01]  /*2920*/  SHF.L.U32 R3, R39, 0x1, RZ ;  /* 0x0000000127037819 */ /* 0x000fe200000006ff */
[----:B------:R-:W-:Y:S01]  /*2930*/  IMAD R39, R162, 0x27, RZ ;  /* 0x00000027a2277824 */ /* 0x000fe200078e02ff */
[----:B------:R-:W-:Y:S01]  /*2940*/  LOP3.LUT R4, R0, 0x50, RZ, 0x3c, !PT ;  /* 0x0000005000047812 */ /* 0x000fe200078e3cff */
[----:B------:R1:W-:Y:S01]  /*2950*/  STL.64 [R1+0x48], R16 ;  /* 0x0000481001007387 */ /* 0x0003e20000100a00 */
[----:B------:R-:W-:Y:S01]  /*2960*/  LEA.HI R3, R37, R3, RZ, 0x1e ;  /* 0x0000000325037211 */ /* 0x000fe200078ff0ff */
[C---:B------:R-:W-:Y:S01]  /*2970*/  IMAD R37, R162.reuse, 0x5, RZ ;  /* 0x00000005a2257824 */ /* 0x040fe200078e02ff */
[-C--:B------:R-:W-:Y:S01]  /*2980*/  LEA.HI.X.SX32 R149, R39, R19.reuse, 0x1, P6 ;  /* 0x0000001327957211 */ /* 0x080fe200030f0eff */
[----:B------:R2:W-:Y:S01]  /*2990*/  STL.64 [R1], R116 ;  /* 0x0000007401007387 */ /* 0x0005e20000100a00 */
[----:B------:R-:W-:Y:S01]  /*29a0*/  IMAD R25, R162, 0x2a, RZ ;  /* 0x0000002aa2197824 */ /* 0x000fe200078e02ff */
[----:B------:R-:W-:Y:S01]  /*29b0*/  LOP3.LUT R4, R2, 0x40, RZ, 0x3c, !PT ;  /* 0x0000004002047812 */ /* 0x000fe200078e3cff */
[----:B0-----:R-:W-:Y:S01]  /*29c0*/  IMAD R20, R162, 0x24, RZ ;  /* 0x00000024a2147824 */ /* 0x001fe200078e02ff */
[-C--:B------:R-:W-:Y:S01]  /*29d0*/  IADD3 R160, P3, R160, R18.reuse, RZ ;  /* 0x00000012a0a07210 */ /* 0x080fe20007f7e0ff */
[----:B------:R-:W-:Y:S01]  /*29e0*/  IMAD R21, R162, 0x28, RZ ;  /* 0x00000028a2157824 */ /* 0x000fe200078e02ff */
[-C--:B------:R-:W-:Y:S01]  /*29f0*/  IADD3 R154, P2, R154, R18.reuse, RZ ;  /* 0x000000129a9a7210 */ /* 0x080fe20007f5e0ff */
[----:B------:R-:W-:Y:S01]  /*2a00*/  IMAD R3, R162, 0xc, RZ ;  /* 0x0000000ca2037824 */ /* 0x000fe200078e02ff */
[-C--:B------:R-:W-:Y:S01]  /*2a10*/  IADD3 R198, P4, R20, R18.reuse, RZ ;  /* 0x0000001214c67210 */ /* 0x080fe20007f9e0ff */
[C---:B------:R-:W-:Y:S01]  /*2a20*/  IMAD R4, R162.reuse, 0x18, RZ ;  /* 0x00000018a2047824 */ /* 0x040fe200078e02ff */
[-C--:B------:R-:W-:Y:S01]  /*2a30*/  IADD3 R188, P6, R21, R18.reuse, RZ ;  /* 0x0000001215bc7210 */ /* 0x080fe20007fde0ff */
[----:B------:R-:W-:Y:S01]  /*2a40*/  IMAD R38, R162, 0x5e, RZ ;  /* 0x0000005ea2267824 */ /* 0x000fe200078e02ff */
[-C--:B------:R-:W-:Y:S01]  /*2a50*/  LEA.HI.X.SX32 R199, R50, R19.reuse, 0x1, P4 ;  /* 0x0000001332c77211 */ /* 0x080fe200020f0eff */
[----:B------:R-:W-:Y:S01]  /*2a60*/  IMAD R22, R162, 0x25, RZ ;  /* 0x00000025a2167824 */ /* 0x000fe200078e02ff */
[-C--:B------:R-:W-:Y:S01]  /*2a70*/  IADD3 R190, P4, R42, R18.reuse, RZ ;  /* 0x000000122abe7210 */ /* 0x080fe20007f9e0ff */
[----:B------:R-:W-:Y:S01]  /*2a80*/  IMAD R23, R162, 0x29, RZ ;  /* 0x00000029a2177824 */ /* 0x000fe200078e02ff */
[-C--:B------:R-:W-:Y:S01]  /*2a90*/  LEA.HI.X.SX32 R189, R35, R19.reuse, 0x1, P6 ;  /* 0x0000001323bd7211 */ /* 0x080fe200030f0eff */
[----:B-1----:R-:W-:Y:S01]  /*2aa0*/  IMAD.MOV.U32 R16, RZ, RZ, -0x800000 ;  /* 0xff800000ff107424 */ /* 0x002fe200078e00ff */
[----:B------:R-:W-:Y:S01]  /*2ab0*/  LEA.HI.X.SX32 R191, R44, R19, 0x1, P4 ;  /* 0x000000132cbf7211 */ /* 0x000fe200020f0eff */
[----:B------:R-:W-:Y:S01]  /*2ac0*/  IMAD.MOV.U32 R17, RZ, RZ, -0x800000 ;  /* 0xff800000ff117424 */ /* 0x000fe200078e00ff */
[----:B--2---:R-:W-:-:S02]  /*2ad0*/  IADD3 R116, P4, R26, R18, RZ ;  /* 0x000000121a747210 */ /* 0x004fc40007f9e0ff */
[-C--:B------:R-:W-:Y:S02]  /*2ae0*/  IADD3 R186, P6, R25, R18.reuse, RZ ;  /* 0x0000001219ba7210 */ /* 0x080fe40007fde0ff */
[-C--:B------:R-:W-:Y:S02]  /*2af0*/  LEA.HI.X.SX32 R117, R37, R19.reuse, 0x1, P4 ;  /* 0x0000001325757211 */ /* 0x080fe400020f0eff */
[-C--:B------:R-:W-:Y:S02]  /*2b00*/  IADD3 R24, P4, R24, R18.reuse, RZ ;  /* 0x0000001218187210 */ /* 0x080fe40007f9e0ff */
[-C--:B------:R-:W-:Y:S01]  /*2b10*/  IADD3 R26, P5, R36, R18.reuse, RZ ;  /* 0x00000012241a7210 */ /* 0x080fe20007fbe0ff */
[----:B------:R0:W-:Y:S01]  /*2b20*/  STL.64 [R1+0x20], R116 ;  /* 0x0000207401007387 */ /* 0x0001e20000100a00 */
[----:B------:R-:W-:Y:S02]  /*2b30*/  LEA.HI.X.SX32 R25, R25, R19, 0x1, P4 ;  /* 0x0000001319197211 */ /* 0x000fe400020f0eff */
[----:B------:R-:W-:-:S02]  /*2b40*/  IADD3 R184, P4, R29, R18, RZ ;  /* 0x000000121db87210 */ /* 0x000fc40007f9e0ff */
[-C--:B------:R-:W-:Y:S02]  /*2b50*/  LEA.HI.X.SX32 R187, R27, R19.reuse, 0x1, P6 ;  /* 0x000000131bbb7211 */ /* 0x080fe400030f0eff */
[-C--:B------:R-:W-:Y:S02]  /*2b60*/  LEA.HI.X.SX32 R185, R31, R19.reuse, 0x1, P4 ;  /* 0x000000131fb97211 */ /* 0x080fe400020f0eff */
[-C--:B------:R-:W-:Y:S02]  /*2b70*/  IADD3 R182, P4, R33, R18.reuse, RZ ;  /* 0x0000001221b67210 */ /* 0x080fe40007f9e0ff */
[-C--:B------:R-:W-:Y:S02]  /*2b80*/  LEA.HI.X.SX32 R27, R34, R19.reuse, 0x1, P5 ;  /* 0x00000013221b7211 */ /* 0x080fe400028f0eff */
[----:B------:R-:W-:Y:S02]  /*2b90*/  LEA.HI.X.SX32 R183, R64, R19, 0x1, P4 ;  /* 0x0000001340b77211 */ /* 0x000fe400020f0eff */
[----:B0-----:R-:W-:-:S02]  /*2ba0*/  IADD3 R116, P4, R5, R18, RZ ;  /* 0x0000001205747210 */ /* 0x001fc40007f9e0ff */
[-C--:B------:R-:W-:Y:S02]  /*2bb0*/  IADD3 R32, P5, R32, R18.reuse, RZ ;  /* 0x0000001220207210 */ /* 0x080fe40007fbe0ff */
[-C--:B------:R-:W-:Y:S02]  /*2bc0*/  LEA.HI.X.SX32 R117, R68, R19.reuse, 0x1, P4 ;  /* 0x0000001344757211 */ /* 0x080fe400020f0eff */
[-C--:B------:R-:W-:Y:S02]  /*2bd0*/  IADD3 R246, P6, R31, R18.reuse, RZ ;  /* 0x000000121ff67210 */ /* 0x080fe40007fde0ff */
[-C--:B------:R-:W-:Y:S01]  /*2be0*/  IADD3 R180, P4, R6, R18.reuse, RZ ;  /* 0x0000001206b47210 */ /* 0x080fe20007f9e0ff */
[----:B------:R-:W-:Y:S01]  /*2bf0*/  STL.64 [R1+0x30], R116 ;  /* 0x0000307401007387 */ /* 0x000fe20000100a00 */
[----:B------:R-:W-:Y:S02]  /*2c00*/  LEA.HI.X.SX32 R33, R33, R19, 0x1, P5 ;  /* 0x0000001321217211 */ /* 0x000fe400028f0eff */
[----:B------:R-:W-:-:S02]  /*2c10*/  IADD3 R50, P5, R3, R18, RZ ;  /* 0x0000001203327210 */ /* 0x000fc40007fbe0ff */
[-C--:B------:R-:W-:Y:S02]  /*2c20*/  LEA.HI.X.SX32 R161, R62, R19.reuse, 0x1, P3 ;  /* 0x000000133ea17211 */ /* 0x080fe400018f0eff */
[-C--:B------:R-:W-:Y:S02]  /*2c30*/  IADD3 R152, P3, R152, R18.reuse, RZ ;  /* 0x0000001298987210 */ /* 0x080fe40007f7e0ff */
[-C--:B------:R-:W-:Y:S02]  /*2c40*/  LEA.HI.X.SX32 R247, R40, R19.reuse, 0x1, P6 ;  /* 0x0000001328f77211 */ /* 0x080fe400030f0eff */
[-C--:B------:R-:W-:Y:S02]  /*2c50*/  LEA.HI.X.SX32 R181, R4, R19.reuse, 0x1, P4 ;  /* 0x0000001304b57211 */ /* 0x080fe400020f0eff */
[----:B------:R-:W-:Y:S02]  /*2c60*/  LEA.HI.X.SX32 R155, R20, R19, 0x1, P2 ;  /* 0x00000013149b7211 */ /* 0x000fe400010f0eff */
[----:B------:R-:W-:-:S02]  /*2c70*/  IADD3 R34, P6, R38, R18, RZ ;  /* 0x0000001226227210 */ /* 0x000fc40007fde0ff */
[-C--:B------:R-:W-:Y:S02]  /*2c80*/  IADD3 R178, P4, R41, R18.reuse, RZ ;  /* 0x0000001229b27210 */ /* 0x080fe40007f9e0ff */
[-C--:B------:R-:W-:Y:S02]  /*2c90*/  IADD3 R20, P2, R48, R18.reuse, RZ ;  /* 0x0000001230147210 */ /* 0x080fe40007f5e0ff */
[-C--:B------:R-:W-:Y:S02]  /*2ca0*/  LEA.HI.X.SX32 R51, R5, R19.reuse, 0x1, P5 ;  /* 0x0000001305337211 */ /* 0x080fe400028f0eff */
[-C--:B------:R-:W-:Y:S02]  /*2cb0*/  IADD3 R40, P5, R69, R18.reuse, RZ ;  /* 0x0000001245287210 */ /* 0x080fe40007fbe0ff */
[----:B------:R-:W-:Y:S01]  /*2cc0*/  LEA.HI.X.SX32 R153, R22, R19, 0x1, P3 ;  /* 0x0000001316997211 */ /* 0x000fe200018f0eff */
[----:B------:R0:W-:Y:S01]  /*2cd0*/  STL.64 [R1+0x18], R50 ;  /* 0x0000183201007387 */ /* 0x0001e20000100a00 */
[----:B------:R-:W-:-:S02]  /*2ce0*/  IADD3 R22, P3, R46, R18, RZ ;  /* 0x000000122e167210 */ /* 0x000fc40007f7e0ff */
[-C--:B------:R-:W-:Y:S02]  /*2cf0*/  LEA.HI.X.SX32 R35, R67, R19.reuse, 0x1, P6 ;  /* 0x0000001343237211 */ /* 0x080fe400030f0eff */
[-C--:B------:R-:W-:Y:S02]  /*2d00*/  LEA.HI.X.SX32 R179, R74, R19.reuse, 0x1, P4 ;  /* 0x000000134ab37211 */ /* 0x080fe400020f0eff */
[----:B------:R-:W-:Y:S02]  /*2d10*/  LEA.HI.X.SX32 R21, R21, R19, 0x1, P2 ;  /* 0x0000001315157211 */ /* 0x000fe400010f0eff */
[-C--:B------:R-:W-:Y:S02]  /*2d20*/  IADD3 R220, P6, R4, R18.reuse, RZ ;  /* 0x0000001204dc7210 */ /* 0x080fe40007fde0ff */
[-C--:B------:R-:W-:Y:S02]  /*2d30*/  IADD3 R216, P4, R45, R18.reuse, RZ ;  /* 0x000000122dd87210 */ /* 0x080fe40007f9e0ff */
[----:B------:R-:W-:-:S02]  /*2d40*/  IADD3 R28, P2, R28, R18, RZ ;  /* 0x000000121c1c7210 */ /* 0x000fc40007f5e0ff */
[-C--:B------:R-:W-:Y:S02]  /*2d50*/  LEA.HI.X.SX32 R41, R41, R19.reuse, 0x1, P5 ;  /* 0x0000001329297211 */ /* 0x080fe400028f0eff */
[-C--:B------:R-:W-:Y:S02]  /*2d60*/  IADD3 R176, P5, R47, R18.reuse, RZ ;  /* 0x000000122fb07210 */ /* 0x080fe40007fbe0ff */
[-C--:B------:R-:W-:Y:S02]  /*2d70*/  LEA.HI.X.SX32 R23, R23, R19.reuse, 0x1, P3 ;  /* 0x0000001317177211 */ /* 0x080fe400018f0eff */
[----:B------:R-:W-:Y:S02]  /*2d80*/  IADD3 R30, P3, R30, R18, RZ ;  /* 0x000000121e1e7210 */ /* 0x000fe40007f7e0ff */
[-C--:B------:R-:W-:Y:S02]  /*2d90*/  LEA.HI.X.SX32 R221, R3, R19.reuse, 0x1, P6 ;  /* 0x0000001303dd7211 */ /* 0x080fe400030f0eff */
[----:B------:R-:W-:-:S02]  /*2da0*/  LEA.HI.X.SX32 R217, R78, R19, 0x1, P4 ;  /* 0x000000134ed97211 */ /* 0x000fc400020f0eff */
[-C--:B------:R-:W-:Y:S02]  /*2db0*/  LEA.HI.X.SX32 R29, R29, R19.reuse, 0x1, P2 ;  /* 0x000000131d1d7211 */ /* 0x080fe400010f0eff */
[-C--:B------:R-:W-:Y:S02]  /*2dc0*/  IADD3 R42, P6, R70, R18.reuse, RZ ;  /* 0x00000012462a7210 */ /* 0x080fe40007fde0ff */
[-C--:B0-----:R-:W-:Y:S02]  /*2dd0*/  IADD3 R50, P4, R77, R18.reuse, RZ ;  /* 0x000000124d327210 */ /* 0x081fe40007f9e0ff */
[-C--:B------:R-:W-:Y:S02]  /*2de0*/  IADD3 R36, P2, R43, R18.reuse, RZ ;  /* 0x000000122b247210 */ /* 0x080fe40007f5e0ff */
        /* <DEDUP_REMOVED lines=12> */
[----:B------:R-:W-:Y:S02]  /*2eb0*/  LEA.HI.X.SX32 R39, R73, R19, 0x1, P3 ;  /* 0x0000001349277211 */ /* 0x000fe400018f0eff */
        /* <DEDUP_REMOVED lines=9> */
[-C--:B------:R-:W-:Y:S01]  /*2f50*/  LEA.HI.X.SX32 R47, R81, R19.reuse, 0x1, P3 ;  /* 0x00000013512f7211 */ /* 0x080fe200018f0eff */
[----:B------:R0:W-:Y:S01]  /*2f60*/  STL.64 [R1+0x10], R116 ;  /* 0x0000107401007387 */ /* 0x0001e20000100a00 */
[----:B------:R-:W-:Y:S01]  /*2f70*/  IADD3 R54, P3, R80, R18, RZ ;  /* 0x0000001250367210 */ /* 0x000fe20007f7e0ff */
[----:B------:R-:W-:Y:S01]  /*2f80*/  CS2R R86, SRZ ;  /* 0x0000000000567805 */ /* 0x000fe2000001ff00 */
[-C--:B------:R-:W-:Y:S02]  /*2f90*/  LEA.HI.X.SX32 R213, R53, R19.reuse, 0x1, P6 ;  /* 0x0000001335d57211 */ /* 0x080fe400030f0eff */
[----:B------:R-:W-:-:S02]  /*2fa0*/  LEA.HI.X.SX32 R171, R104, R19, 0x1, P4 ;  /* 0x0000001368ab7211 */ /* 0x000fc400020f0eff */
[-C--:B------:R-:W-:Y:S02]  /*2fb0*/  LEA.HI.X.SX32 R53, R57, R19.reuse, 0x1, P2 ;  /* 0x0000001339357211 */ /* 0x080fe400010f0eff */
[-C--:B------:R-:W-:Y:S02]  /*2fc0*/  IADD3 R208, P4, R61, R18.reuse, RZ ;  /* 0x000000123dd07210 */ /* 0x080fe40007f9e0ff */
[-C--:B------:R-:W-:Y:S01]  /*2fd0*/  LEA.HI.X.SX32 R57, R59, R19.reuse, 0x1, P5 ;  /* 0x000000133b397211 */ /* 0x080fe200028f0eff */
[----:B0-----:R-:W-:Y:S01]  /*2fe0*/  CS2R R116, SRZ ;  /* 0x0000000000747805 */ /* 0x001fe2000001ff00 */
[-C--:B------:R-:W-:Y:S02]  /*2ff0*/  IADD3 R168, P5, R63, R18.reuse, RZ ;  /* 0x000000123fa87210 */ /* 0x080fe40007fbe0ff */
[----:B------:R-:W-:Y:S02]  /*3000*/  IADD3 R60, P2, R101, R18, RZ ;  /* 0x00000012653c7210 */ /* 0x000fe40007f5e0ff */
[----:B------:R-:W-:-:S02]  /*3010*/  LEA.HI.X.SX32 R55, R103, R19, 0x1, P3 ;  /* 0x0000001367377211 */ /* 0x000fc400018f0eff */
[-C--:B------:R-:W-:Y:S02]  /*3020*/  IADD3 R62, P3, R102, R18.reuse, RZ ;  /* 0x00000012663e7210 */ /* 0x080fe40007f7e0ff */
[-C--:B------:R-:W-:Y:S02]  /*3030*/  LEA.HI.X.SX32 R209, R107, R19.reuse, 0x1, P4 ;  /* 0x000000136bd17211 */ /* 0x080fe400020f0eff */
[-C--:B------:R-:W-:Y:S02]  /*3040*/  IADD3 R166, P4, R65, R18.reuse, RZ ;  /* 0x0000001241a67210 */ /* 0x080fe40007f9e0ff */
[-C--:B------:R-:W-:Y:S02]  /*3050*/  IADD3 R58, P6, R100, R18.reuse, RZ ;  /* 0x00000012643a7210 */ /* 0x080fe40007fde0ff */
[----:B------:R-:W-:Y:S02]  /*3060*/  LEA.HI.X.SX32 R169, R61, R19, 0x1, P5 ;  /* 0x000000133da97211 */ /* 0x000fe400028f0eff */
[----:B------:R-:W-:-:S02]  /*3070*/  IADD3 R72, P5, R66, R18, RZ ;  /* 0x0000001242487210 */ /* 0x000fc40007fbe0ff */
[-C--:B------:R-:W-:Y:S02]  /*3080*/  LEA.HI.X.SX32 R61, R63, R19.reuse, 0x1, P2 ;  /* 0x000000133f3d7211 */ /* 0x080fe400010f0eff */
[-C--:B------:R-:W-:Y:S02]  /*3090*/  LEA R70, P2, R162, R18.reuse, 0x2 ;  /* 0x00000012a2467211 */ /* 0x080fe400078410ff */
[-C--:B------:R-:W-:Y:S02]  /*30a0*/  LEA.HI.X.SX32 R63, R108, R19.reuse, 0x1, P3 ;  /* 0x000000136c3f7211 */ /* 0x080fe400018f0eff */
[----:B------:R-:W-:Y:S02]  /*30b0*/  LEA R68, P3, R162, R18, 0x3 ;  /* 0x00000012a2447211 */ /* 0x000fe400078618ff */
[-C--:B------:R-:W-:Y:S02]  /*30c0*/  LEA.HI.X.SX32 R167, R109, R19.reuse, 0x1, P4 ;  /* 0x000000136da77211 */ /* 0x080fe400020f0eff */
[----:B------:R-:W-:-:S02]  /*30d0*/  LEA.HI.X.SX32 R59, R106, R19, 0x1, P6 ;  /* 0x000000136a3b7211 */ /* 0x000fc400030f0eff */
[CC--:B------:R-:W-:Y:S02]  /*30e0*/  LEA R4, P4, R162.reuse, R18.reuse, 0x4 ;  /* 0x00000012a2047211 */ /* 0x0c0fe400078820ff */
[----:B------:R-:W-:Y:S02]  /*30f0*/  IADD3 R64, P6, R105, R18, RZ ;  /* 0x0000001269407210 */ /* 0x000fe40007fde0ff */
[-C--:B------:R-:W-:Y:S02]  /*3100*/  LEA.HI.X.SX32 R73, R162, R19.reuse, 0x1, P5 ;  /* 0x00000013a2497211 */ /* 0x080fe400028f0eff */
[-C--:B------:R-:W-:Y:S02]  /*3110*/  LEA.HI.X.SX32 R71, R66, R19.reuse, 0x1, P2 ;  /* 0x0000001342477211 */ /* 0x080fe400010f0eff */
[-C--:B------:R-:W-:Y:S01]  /*3120*/  LEA.HI.X.SX32 R69, R115, R19.reuse, 0x1, P3 ;  /* 0x0000001373457211 */ /* 0x080fe200018f0eff */
[----:B------:R-:W-:Y:S01]  /*3130*/  STL.64 [R1+0x40], R72 ;  /* 0x0000404801007387 */ /* 0x000fe20000100a00 */
[----:B------:R-:W-:-:S02]  /*3140*/  LEA.HI.X.SX32 R5, R114, R19, 0x1, P4 ;  /* 0x0000001372057211 */ /* 0x000fc400020f0eff */
[----:B------:R-:W-:Y:S01]  /*3150*/  LEA.HI.X.SX32 R65, R65, R19, 0x1, P6 ;  /* 0x0000001341417211 */ /* 0x000fe200030f0eff */
[----:B------:R-:W-:Y:S01]  /*3160*/  STL.64 [R1+0x38], R70 ;  /* 0x0000384601007387 */ /* 0x000fe20000100a00 */
[CC--:B------:R-:W-:Y:S02]  /*3170*/  LEA R206, P6, R162.reuse, R18.reuse, 0x5 ;  /* 0x00000012a2ce7211 */ /* 0x0c0fe400078c28ff */
[-C--:B------:R-:W-:Y:S01]  /*3180*/  LEA R162, P5, R162, R18.reuse, 0x6 ;  /* 0x00000012a2a27211 */ /* 0x080fe200078a30ff */
[----:B------:R-:W-:Y:S01]  /*3190*/  STL.64 [R1+0x28], R68 ;  /* 0x0000284401007387 */ /* 0x000fe20000100a00 */
[----:B------:R-:W-:Y:S02]  /*31a0*/  IADD3 R66, P2, R110, R18, RZ ;  /* 0x000000126e427210 */ /* 0x000fe40007f5e0ff */
[----:B------:R-:W-:Y:S01]  /*31b0*/  LOP3.LUT R3, R14, 0x60, RZ, 0x3c, !PT ;  /* 0x000000600e037812 */ /* 0x000fe200078e3cff */
[----:B------:R0:W-:Y:S01]  /*31c0*/  STL.64 [R1+0x8], R4 ;  /* 0x0000080401007387 */ /* 0x0001e20000100a00 */
[----:B------:R-:W-:-:S02]  /*31d0*/  LOP3.LUT P0, RZ, R132, 0x7, RZ, 0xc0, !PT ;  /* 0x0000000784ff7812 */ /* 0x000fc4000780c0ff */
[-C--:B------:R-:W-:Y:S02]  /*31e0*/  LEA.HI.X.SX32 R207, R113, R19.reuse, 0x1, P6 ;  /* 0x0000001371cf7211 */ /* 0x080fe400030f0eff */
[-C--:B------:R-:W-:Y:S02]  /*31f0*/  LEA.HI.X.SX32 R163, R112, R19.reuse, 0x1, P5 ;  /* 0x0000001370a37211 */ /* 0x080fe400028f0eff */
[----:B------:R-:W-:Y:S02]  /*3200*/  LEA.HI.X.SX32 R67, R111, R19, 0x1, P2 ;  /* 0x000000136f437211 */ /* 0x000fe400010f0eff */
[----:B------:R-:W-:Y:S02]  /*3210*/  LOP3.LUT R3, R11, 0x40, RZ, 0x3c, !PT ;  /* 0x000000400b037812 */ /* 0x000fe400078e3cff */
[C---:B0-----:R-:W-:Y:S02]  /*3220*/  LOP3.LUT R5, R14.reuse, 0x20, RZ, 0x3c, !PT ;  /* 0x000000200e057812 */ /* 0x041fe400078e3cff */
[----:B------:R-:W-:-:S02]  /*3230*/  LOP3.LUT R4, R14, 0x40, RZ, 0x3c, !PT ;  /* 0x000000400e047812 */ /* 0x000fc400078e3cff */
[----:B------:R-:W-:Y:S02]  /*3240*/  LOP3.LUT R5, R9, 0x40, RZ, 0x3c, !PT ;  /* 0x0000004009057812 */ /* 0x000fe400078e3cff */
[----:B------:R-:W-:Y:S02]  /*3250*/  LOP3.LUT R4, R12, 0x20, RZ, 0x3c, !PT ;  /* 0x000000200c047812 */ /* 0x000fe400078e3cff */
.L_x_9:
[----:B------:R-:W2:Y:S04]  /*3260*/  LDL.64 R68, [R1+0x30] ;  /* 0x0000300001447983 */ /* 0x000ea80000100a00 */
[----:B------:R-:W3:Y:S04]  /*3270*/  LDL.64 R82, [R1+0x20] ;  /* 0x0000200001527983 */ /* 0x000ee80000100a00 */
[----:B------:R-:W4:Y:S04]  /*3280*/  LDL.64 R4, [R1+0x28] ;  /* 0x0000280001047983 */ /* 0x000f280000100a00 */
[----:B------:R-:W5:Y:S04]  /*3290*/  LDL.64 R74, [R1] ;  /* 0x00000000014a7983 */ /* 0x000f680000100a00 */
[----:B------:R-:W3:Y:S04]  /*32a0*/  LDL.64 R78, [R1+0x8] ;  /* 0x00000800014e7983 */ /* 0x000ee80000100a00 */
[----:B------:R-:W3:Y:S04]  /*32b0*/  LDL.64 R80, [R1+0x10] ;  /* 0x0000100001507983 */ /* 0x000ee80000100a00 */
[----:B------:R-:W3:Y:S04]  /*32c0*/  LDL.64 R76, [R1+0x18] ;  /* 0x00001800014c7983 */ /* 0x000ee80000100a00 */
[----:B------:R-:W3:Y:S04]  /*32d0*/  LDL.64 R100, [R1+0x40] ;  /* 0x0000400001647983 */ /* 0x000ee80000100a00 */
[----:B------:R-:W3:Y:S01]  /*32e0*/  LDL.64 R72, [R1+0x38] ;  /* 0x0000380001487983 */ /* 0x000ee20000100a00 */
[----:B------:R-:W-:-:S04]  /*32f0*/  IMAD.WIDE R70, R7, 0x2, R18 ;  /* 0x0000000207467825 */ /* 0x000fc800078e0212 */
[C---:B------:R-:W-:Y:S01]  /*3300*/  IMAD.WIDE R102, R7.reuse, 0x2, R246 ;  /* 0x0000000207667825 */ /* 0x040fe200078e02f6 */
[----:B------:R0:W3:Y:S03]  /*3310*/  LDG.E.U16 R3, [R70.64] ;  /* 0x0000000646037981 */ /* 0x0000e6000c1e1500 */
[----:B------:R-:W-:-:S04]  /*3320*/  IMAD.WIDE R104, R7, 0x2, R202 ;  /* 0x0000000207687825 */ /* 0x000fc800078e02ca */
[----:B------:R-:W-:-:S04]  /*3330*/  IMAD.WIDE R112, R7, 0x2, R182 ;  /* 0x0000000207707825 */ /* 0x000fc800078e02b6 */
[----:B------:R-:W-:-:S04]  /*3340*/  IMAD.WIDE R110, R7, 0x2, R206 ;  /* 0x00000002076e7825 */ /* 0x000fc800078e02ce */
[----:B------:R-:W-:-:S04]  /*3350*/  IMAD.WIDE R136, R7, 0x2, R168 ;  /* 0x0000000207887825 */ /* 0x000fc800078e02a8 */
[C---:B------:R-:W-:Y:S02]  /*3360*/  IMAD.WIDE R114, R7.reuse, 0x2, R184 ;  /* 0x0000000207727825 */ /* 0x040fe400078e02b8 */
[----:B------:R1:W3:Y:S02]  /*3370*/  LDG.E.U16 R136, [R136.64] ;  /* 0x0000000688887981 */ /* 0x0002e4000c1e1500 */
[----:B------:R-:W-:-:S04]  /*3380*/  IMAD.WIDE R134, R7, 0x2, R178 ;  /* 0x0000000207867825 */ /* 0x000fc800078e02b2 */
[----:B------:R-:W-:-:S04]  /*3390*/  IMAD.WIDE R138, R7, 0x2, R162 ;  /* 0x00000002078a7825 */ /* 0x000fc800078e02a2 */
[C---:B------:R-:W-:Y:S02]  /*33a0*/  IMAD.WIDE R132, R7.reuse, 0x2, R176 ;  /* 0x0000000207847825 */ /* 0x040fe400078e02b0 */
[----:B------:R0:W3:Y:S02]  /*33b0*/  LDG.E.U16 R138, [R138.64] ;  /* 0x000000068a8a7981 */ /* 0x0000e4000c1e1500 */
[----:B------:R-:W-:-:S06]  /*33c0*/  IMAD.WIDE R140, R7, 0x2, R158 ;  /* 0x00000002078c7825 */ /* 0x000fcc00078e029e */
[----:B------:R0:W3:Y:S01]  /*33d0*/  LDG.E.U16 R140, [R140.64] ;  /* 0x000000068c8c7981 */ /* 0x0000e2000c1e1500 */
[----:B--2---:R-:W-:-:S05]  /*33e0*/  IMAD.WIDE R68, R7, 0x2, R68 ;  /* 0x0000000207447825 */ /* 0x004fca00078e0244 */
[----:B------:R3:W2:Y:S01]  /*33f0*/  LDG.E.U16 R6, [R68.64] ;  /* 0x0000000644067981 */ /* 0x0006a2000c1e1500 */
[----:B----4-:R-:W-:-:S04]  /*3400*/  IMAD.WIDE R4, R7, 0x2, R4 ;  /* 0x0000000207047825 */ /* 0x010fc800078e0204 */
[C---:B-----5:R-:W-:Y:S01]  /*3410*/  IMAD.WIDE R108, R7.reuse, 0x2, R74 ;  /* 0x00000002076c7825 */ /* 0x060fe200078e024a */
[----:B------:R4:W5:Y:S03]  /*3420*/  LDG.E.U16 R107, [R4.64] ;  /* 0x00000006046b7981 */ /* 0x000966000c1e1500 */
[C---:B---3--:R-:W-:Y:S02]  /*3430*/  IMAD.WIDE R68, R7.reuse, 0x2, R82 ;  /* 0x0000000207447825 */ /* 0x048fe400078e0252 */
[----:B------:R3:W2:Y:S02]  /*3440*/  LDG.E.U16 R108, [R108.64] ;  /* 0x000000066c6c7981 */ /* 0x0006a4000c1e1500 */
[C---:B------:R-:W-:Y:S02]  /*3450*/  IMAD.WIDE R74, R7.reuse, 0x2, R216 ;  /* 0x00000002074a7825 */ /* 0x040fe400078e02d8 */
[----:B------:R0:W2:Y:S02]  /*3460*/  LDG.E.U16 R83, [R68.64] ;  /* 0x0000000644537981 */ /* 0x0000a4000c1e1500 */
[----:B----4-:R-:W-:-:S02]  /*3470*/  IMAD.WIDE R4, R7, 0x2, R78 ;  /* 0x0000000207047825 */ /* 0x010fc400078e024e */
[----:B------:R4:W2:Y:S02]  /*3480*/  LDG.E.U16 R82, [R74.64] ;  /* 0x000000064a527981 */ /* 0x0008a4000c1e1500 */
[C---:B------:R-:W-:Y:S02]  /*3490*/  IMAD.WIDE R78, R7.reuse, 0x2, R250 ;  /* 0x00000002074e7825 */ /* 0x040fe400078e02fa */
[----:B---3--:R3:W2:Y:S02]  /*34a0*/  LDG.E.U16 R109, [R104.64] ;  /* 0x00000006686d7981 */ /* 0x0086a4000c1e1500 */
[C---:B0-----:R-:W-:Y:S02]  /*34b0*/  IMAD.WIDE R68, R7.reuse, 0x2, R212 ;  /* 0x0000000207447825 */ /* 0x041fe400078e02d4 */
[----:B------:R0:W2:Y:S02]  /*34c0*/  LDG.E.U16 R78, [R78.64] ;  /* 0x000000064e4e7981 */ /* 0x0000a4000c1e1500 */
[----:B------:R-:W-:-:S02]  /*34d0*/  IMAD.WIDE R70, R7, 0x2, R80 ;  /* 0x0000000207467825 */ /* 0x000fc400078e0250 */
[----:B----4-:R4:W2:Y:S02]  /*34e0*/  LDG.E.U16 R75, [R68.64] ;  /* 0x00000006444b7981 */ /* 0x0108a4000c1e1500 */
[C---:B------:R-:W-:Y:S02]  /*34f0*/  IMAD.WIDE R80, R7.reuse, 0x2, R220 ;  /* 0x0000000207507825 */ /* 0x040fe400078e02dc */
[----:B------:R1:W2:Y:S02]  /*3500*/  LDG.E.U16 R5, [R4.64] ;  /* 0x0000000604057981 */ /* 0x0002a4000c1e1500 */
[C---:B------:R-:W-:Y:S02]  /*3510*/  IMAD.WIDE R76, R7.reuse, 0x2, R76 ;  /* 0x00000002074c7825 */ /* 0x040fe400078e024c */
[----:B0-----:R0:W5:Y:S02]  /*3520*/  LDG.E.U16 R79, [R102.64] ;  /* 0x00000006664f7981 */ /* 0x001164000c1e1500 */
[----:B----4-:R-:W-:-:S02]  /*3530*/  IMAD.WIDE R68, R7, 0x2, R208 ;  /* 0x0000000207447825 */ /* 0x010fc400078e02d0 */
[----:B------:R4:W5:Y:S02]  /*3540*/  LDG.E.U16 R106, [R80.64] ;  /* 0x00000006506a7981 */ /* 0x000964000c1e1500 */
[C---:B---3--:R-:W-:Y:S02]  /*3550*/  IMAD.WIDE R104, R7.reuse, 0x2, R188 ;  /* 0x0000000207687825 */ /* 0x048fe400078e02bc */
[----:B------:R3:W5:Y:S02]  /*3560*/  LDG.E.U16 R69, [R68.64] ;  /* 0x0000000644457981 */ /* 0x000764000c1e1500 */
[C---:B0-----:R-:W-:Y:S02]  /*3570*/  IMAD.WIDE R102, R7.reuse, 0x2, R198 ;  /* 0x0000000207667825 */ /* 0x041fe400078e02c6 */
[----:B-1----:R0:W5:Y:S02]  /*3580*/  LDG.E.U16 R4, [R110.64] ;  /* 0x000000066e047981 */ /* 0x002164000c1e1500 */
[----:B----4-:R-:W-:-:S02]  /*3590*/  IMAD.WIDE R80, R7, 0x2, R190 ;  /* 0x0000000207507825 */ /* 0x010fc400078e02be */
[----:B------:R1:W4:Y:S04]  /*35a0*/  LDG.E.U16 R76, [R76.64] ;  /* 0x000000064c4c7981 */ /* 0x000328000c1e1500 */
[----:B---3--:R3:W4:Y:S01]  /*35b0*/  LDG.E.U16 R68, [R112.64] ;  /* 0x0000000670447981 */ /* 0x008722000c1e1500 */
[----:B0-----:R-:W-:-:S03]  /*35c0*/  IMAD.WIDE R110, R7, 0x2, R180 ;  /* 0x00000002076e7825 */ /* 0x001fc600078e02b4 */
[----:B------:R0:W4:Y:S04]  /*35d0*/  LDG.E.U16 R105, [R104.64] ;  /* 0x0000000668697981 */ /* 0x000128000c1e1500 */
[----:B-1----:R1:W4:Y:S01]  /*35e0*/  LDG.E.U16 R77, [R102.64] ;  /* 0x00000006664d7981 */ /* 0x002322000c1e1500 */
[----:B---3--:R-:W-:-:S03]  /*35f0*/  IMAD.WIDE R112, R7, 0x2, R172 ;  /* 0x0000000207707825 */ /* 0x008fc600078e02ac */
[----:B------:R3:W4:Y:S04]  /*3600*/  LDG.E.U16 R70, [R70.64] ;  /* 0x0000000646467981 */ /* 0x000728000c1e1500 */
[----:B0-----:R0:W4:Y:S04]  /*3610*/  LDG.E.U16 R104, [R112.64] ;  /* 0x0000000670687981 */ /* 0x001128000c1e1500 */
[----:B-1----:R1:W4:Y:S01]  /*3620*/  LDG.E.U16 R103, [R80.64] ;  /* 0x0000000650677981 */ /* 0x002322000c1e1500 */
[----:B------:R-:W-:-:S03]  /*3630*/  IMAD.WIDE R100, R7, 0x2, R100 ;  /* 0x0000000207647825 */ /* 0x000fc600078e0264 */
[----:B---3--:R3:W4:Y:S01]  /*3640*/  LDG.E.U16 R71, [R110.64] ;  /* 0x000000066e477981 */ /* 0x008722000c1e1500 */
[----:B0-----:R-:W-:-:S03]  /*3650*/  IMAD.WIDE R112, R7, 0x2, R166 ;  /* 0x0000000207707825 */ /* 0x001fc600078e02a6 */
[----:B------:R0:W4:Y:S01]  /*3660*/  LDG.E.U16 R74, [R114.64] ;  /* 0x00000006724a7981 */ /* 0x000122000c1e1500 */
[----:B-1----:R-:W-:-:S03]  /*3670*/  IMAD.WIDE R80, R7, 0x2, R186 ;  /* 0x0000000207507825 */ /* 0x002fc600078e02ba */
[----:B------:R1:W4:Y:S01]  /*3680*/  LDG.E.U16 R137, [R112.64] ;  /* 0x0000000670897981 */ /* 0x000322000c1e1500 */
[----:B---3--:R-:W-:-:S03]  /*3690*/  IMAD.WIDE R110, R7, 0x2, R170 ;  /* 0x00000002076e7825 */ /* 0x008fc600078e02aa */
[----:B------:R3:W4:Y:S01]  /*36a0*/  LDG.E.U16 R81, [R80.64] ;  /* 0x0000000650517981 */ /* 0x000722000c1e1500 */
[----:B------:R-:W-:-:S03]  /*36b0*/  IMAD.WIDE R72, R7, 0x2, R72 ;  /* 0x0000000207487825 */ /* 0x000fc600078e0248 */
[----:B------:R3:W4:Y:S01]  /*36c0*/  LDG.E.U16 R100, [R100.64] ;  /* 0x0000000664647981 */ /* 0x000722000c1e1500 */
[----:B0-----:R-:W-:-:S03]  /*36d0*/  IMAD.WIDE R114, R7, 0x2, R174 ;  /* 0x0000000207727825 */ /* 0x001fc600078e02ae */
[----:B------:R0:W4:Y:S01]  /*36e0*/  LDG.E.U16 R72, [R72.64] ;  /* 0x0000000648487981 */ /* 0x000122000c1e1500 */
[----:B-1----:R-:W-:-:S03]  /*36f0*/  IMAD.WIDE R112, R7, 0x2, R154 ;  /* 0x0000000207707825 */ /* 0x002fc600078e029a */
[----:B---3--:R1:W3:Y:S04]  /*3700*/  LDG.E.U16 R80, [R110.64] ;  /* 0x000000066e507981 */ /* 0x0082e8000c1e1500 */
[----:B------:R1:W3:Y:S04]  /*3710*/  LDG.E.U16 R101, [R134.64] ;  /* 0x0000000686657981 */ /* 0x0002e8000c1e1500 */
[----:B0-----:R0:W3:Y:S01]  /*3720*/  LDG.E.U16 R73, [R114.64] ;  /* 0x0000000672497981 */ /* 0x0010e2000c1e1500 */
[----:B-1----:R-:W-:-:S03]  /*3730*/  IMAD.WIDE R110, R7, 0x2, R160 ;  /* 0x00000002076e7825 */ /* 0x002fc600078e02a0 */
[----:B------:R1:W3:Y:S01]  /*3740*/  LDG.E.U16 R142, [R112.64] ;  /* 0x00000006708e7981 */ /* 0x0002e2000c1e1500 */
[----:B------:R-:W-:-:S03]  /*3750*/  IMAD.WIDE R134, R7, 0x2, R148 ;  /* 0x0000000207867825 */ /* 0x000fc600078e0294 */
[----:B------:R1:W3:Y:S01]  /*3760*/  LDG.E.U16 R139, [R110.64] ;  /* 0x000000066e8b7981 */ /* 0x0002e2000c1e1500 */
[----:B0-----:R-:W-:-:S03]  /*3770*/  IMAD.WIDE R114, R7, 0x2, R152 ;  /* 0x0000000207727825 */ /* 0x001fc600078e0298 */
[----:B------:R0:W3:Y:S01]  /*3780*/  LDG.E.U16 R102, [R132.64] ;  /* 0x0000000684667981 */ /* 0x0000e2000c1e1500 */
[----:B-1----:R-:W-:-:S03]  /*3790*/  IMAD.WIDE R112, R7, 0x2, R22 ;  /* 0x0000000207707825 */ /* 0x002fc600078e0216 */
[----:B------:R1:W3:Y:S01]  /*37a0*/  LDG.E.U16 R134, [R134.64] ;  /* 0x0000000686867981 */ /* 0x0002e2000c1e1500 */
[----:B------:R-:W-:-:S03]  /*37b0*/  IMAD.WIDE R110, R7, 0x2, R156 ;  /* 0x00000002076e7825 */ /* 0x000fc600078e029c */
[----:B------:R1:W3:Y:S01]  /*37c0*/  LDG.E.U16 R143, [R114.64] ;  /* 0x00000006728f7981 */ /* 0x0002e2000c1e1500 */
[----:B0-----:R-:W-:-:S03]  /*37d0*/  IMAD.WIDE R132, R7, 0x2, R150 ;  /* 0x0000000207847825 */ /* 0x001fc600078e0296 */
[----:B------:R0:W3:Y:S04]  /*37e0*/  LDG.E.U16 R141, [R110.64] ;  /* 0x000000066e8d7981 */ /* 0x0000e8000c1e1500 */
[----:B-1----:R1:W3:Y:S01]  /*37f0*/  LDG.E.U16 R135, [R112.64] ;  /* 0x0000000670877981 */ /* 0x0022e2000c1e1500 */
[----:B------:R-:W-:-:S03]  /*3800*/  IMAD.WIDE R114, R7, 0x2, R24 ;  /* 0x0000000207727825 */ /* 0x000fc600078e0218 */
[----:B------:R1:W3:Y:S01]  /*3810*/  LDG.E.U16 R132, [R132.64] ;  /* 0x0000000684847981 */ /* 0x0002e2000c1e1500 */
[----:B0-----:R-:W-:-:S03]  /*3820*/  IMAD.WIDE R110, R7, 0x2, R20 ;  /* 0x00000002076e7825 */ /* 0x001fc600078e0214 */
[----:B------:R0:W3:Y:S01]  /*3830*/  LDG.E.U16 R144, [R114.64] ;  /* 0x0000000672907981 */ /* 0x0000e2000c1e1500 */
[----:B-1----:R-:W-:-:S03]  /*3840*/  IMAD.WIDE R112, R7, 0x2, R28 ;  /* 0x0000000207707825 */ /* 0x002fc600078e021c */
[----:B------:R1:W3:Y:S04]  /*3850*/  LDG.E.U16 R133, [R110.64] ;  /* 0x000000066e857981 */ /* 0x0002e8000c1e1500 */
[----:B------:R1:W3:Y:S01]  /*3860*/  LDG.E.U16 R146, [R112.64] ;  /* 0x0000000670927981 */ /* 0x0002e2000c1e1500 */
[----:B0-----:R-:W-:-:S04]  /*3870*/  IMAD.WIDE R114, R7, 0x2, R36 ;  /* 0x0000000207727825 */ /* 0x001fc800078e0224 */
[C---:B-1----:R-:W-:Y:S01]  /*3880*/  IMAD.WIDE R110, R7.reuse, 0x2, R26 ;  /* 0x00000002076e7825 */ /* 0x042fe200078e021a */
[----:B------:R0:W3:Y:S03]  /*3890*/  LDG.E.U16 R147, [R114.64] ;  /* 0x0000000672937981 */ /* 0x0000e6000c1e1500 */
[C---:B------:R-:W-:Y:S01]  /*38a0*/  IMAD.WIDE R112, R7.reuse, 0x2, R52 ;  /* 0x0000000207707825 */ /* 0x040fe200078e0234 */
[----:B------:R1:W3:Y:S04]  /*38b0*/  LDG.E.U16 R145, [R110.64] ;  /* 0x000000066e917981 */ /* 0x0002e8000c1e1500 */
[----:B------:R1:W3:Y:S01]  /*38c0*/  LDG.E.U16 R165, [R112.64] ;  /* 0x0000000670a57981 */ /* 0x0002e2000c1e1500 */
[----:B0-----:R-:W-:-:S04]  /*38d0*/  IMAD.WIDE R114, R7, 0x2, R54 ;  /* 0x0000000207727825 */ /* 0x001fc800078e0236 */
[C---:B-1----:R-:W-:Y:S01]  /*38e0*/  IMAD.WIDE R110, R7.reuse, 0x2, R38 ;  /* 0x00000002076e7825 */ /* 0x042fe200078e0226 */
[----:B------:R0:W3:Y:S04]  /*38f0*/  LDG.E.U16 R196, [R114.64] ;  /* 0x0000000672c47981 */ /* 0x0000e8000c1e1500 */
[----:B------:R1:W3:Y:S01]  /*3900*/  LDG.E.U16 R164, [R110.64] ;  /* 0x000000066ea47981 */ /* 0x0002e2000c1e1500 */
[----:B------:R-:W-:-:S04]  /*3910*/  IMAD.WIDE R112, R7, 0x2, R40 ;  /* 0x0000000207707825 */ /* 0x000fc800078e0228 */
[C---:B0-----:R-:W-:Y:S01]  /*3920*/  IMAD.WIDE R114, R7.reuse, 0x2, R56 ;  /* 0x0000000207727825 */ /* 0x041fe200078e0238 */
[----:B------:R0:W3:Y:S03]  /*3930*/  LDG.E.U16 R200, [R112.64] ;  /* 0x0000000670c87981 */ /* 0x0000e6000c1e1500 */
[C---:B-1----:R-:W-:Y:S01]  /*3940*/  IMAD.WIDE R110, R7.reuse, 0x2, R30 ;  /* 0x00000002076e7825 */ /* 0x042fe200078e021e */
        /* <DEDUP_REMOVED lines=8> */
[----:B0-----:R-:W-:-:S05]  /*39d0*/  IMAD.WIDE R112, R7, 0x2, R60 ;  /* 0x0000000207707825 */ /* 0x001fca00078e023c */
[----:B------:R0:W3:Y:S01]  /*39e0*/  LDG.E.U16 R211, [R112.64] ;  /* 0x0000000670d37981 */ /* 0x0000e2000c1e1500 */
[----:B-1----:R-:W-:-:S04]  /*39f0*/  IMAD.WIDE R114, R7, 0x2, R62 ;  /* 0x0000000207727825 */ /* 0x002fc800078e023e */
[C---:B------:R-:W-:Y:S01]  /*3a00*/  IMAD.WIDE R110, R7.reuse, 0x2, R46 ;  /* 0x00000002076e7825 */ /* 0x040fe200078e022e */
        /* <DEDUP_REMOVED lines=9> */
[C---:B-1----:R-:W-:Y:S02]  /*3aa0*/  IMAD.WIDE R114, R7.reuse, 0x2, R66 ;  /* 0x0000000207727825 */ /* 0x042fe400078e0242 */
[----:B------:R-:W3:Y:S02]  /*3ab0*/  LDG.E.U16 R112, [R112.64] ;  /* 0x0000000670707981 */ /* 0x000ee4000c1e1500 */
[----:B------:R-:W-:Y:S02]  /*3ac0*/  IMAD.WIDE R110, R7, 0x2, R34 ;  /* 0x00000002076e7825 */ /* 0x000fe400078e0222 */
[----:B------:R-:W3:Y:S04]  /*3ad0*/  LDG.E.U16 R114, [R114.64] ;  /* 0x0000000672727981 */ /* 0x000ee8000c1e1500 */
[----:B------:R-:W3:Y:S04]  /*3ae0*/  LDG.E.U16 R110, [R110.64] ;  /* 0x000000066e6e7981 */ /* 0x000ee8000c1e1500 */
[----:B------:R-:W-:Y:S01]  /*3af0*/  BAR.SYNC.DEFER_BLOCKING 0x0 ;  /* 0x0000000000007b1d */ /* 0x000fe20000010000 */
[----:B------:R-:W-:-:S02]  /*3b00*/  LOP3.LUT R224, R0, 0x10, RZ, 0x3c, !PT ;  /* 0x0000001000e07812 */ /* 0x000fc400078e3cff */
[----:B------:R-:W-:-:S03]  /*3b10*/  LOP3.LUT R226, R0, 0x20, RZ, 0x3c, !PT ;  /* 0x0000002000e27812 */ /* 0x000fc600078e3cff */
[----:B------:R-:W-:Y:S04]  /*3b20*/  STS.U16 [R0], R3 ;  /* 0x0000000300007388 */ /* 0x000fe80000000400 */
[----:B------:R-:W-:Y:S04]  /*3b30*/  STS.U16 [R0+0x4000], R138 ;  /* 0x0040008a00007388 */ /* 0x000fe80000000400 */
[----:B--2---:R-:W-:Y:S04]  /*3b40*/  STS.U16 [R0+0x1000], R5 ;  /* 0x0010000500007388 */ /* 0x004fe80000000400 */
[----:B-----5:R0:W-:Y:S04]  /*3b50*/  STS.U16 [R0+0x2000], R4 ;  /* 0x0020000400007388 */ /* 0x0201e80000000400 */
[----:B----4-:R-:W-:Y:S01]  /*3b60*/  STS.U16 [R0+0x3000], R71 ;  /* 0x0030004700007388 */ /* 0x010fe20000000400 */
[----:B0-----:R-:W-:-:S02]  /*3b70*/  LOP3.LUT R4, R0, 0x60, RZ, 0x3c, !PT ;  /* 0x0000006000047812 */ /* 0x001fc400078e3cff */
[C---:B------:R-:W-:Y:S01]  /*3b80*/  LOP3.LUT R3, R0.reuse, 0x70, RZ, 0x3c, !PT ;  /* 0x0000007000037812 */ /* 0x040fe200078e3cff */
[----:B---3--:R-:W-:Y:S04]  /*3b90*/  STS.U16 [R0+0x5000], R133 ;  /* 0x0050008500007388 */ /* 0x008fe80000000400 */
        /* <DEDUP_REMOVED lines=10> */
[----:B------:R-:W-:Y:S04]  /*3c40*/  STS.U16 [R226+0x400], R72 ;  /* 0x00040048e2007388 */ /* 0x000fe80000000400 */
[----:B------:R-:W-:Y:S01]  /*3c50*/  STS.U16 [R226+0x1400], R78 ;  /* 0x0014004ee2007388 */ /* 0x000fe20000000400 */
[----:B0-----:R-:W-:-:S03]  /*3c60*/  LOP3.LUT R224, R0, 0x30, RZ, 0x3c, !PT ;  /* 0x0000003000e07812 */ /* 0x001fc600078e3cff */
        /* <DEDUP_REMOVED lines=48> */
[----:B------:R-:W-:Y:S01]  /*3f70*/  BAR.SYNC.DEFER_BLOCKING 0x0 ;  /* 0x0000000000007b1d */ /* 0x000fe20000010000 */
[----:B0-----:R-:W-:-:S05]  /*3f80*/  LOP3.LUT R3, R12, 0x20, RZ, 0x3c, !PT ;  /* 0x000000200c037812 */ /* 0x001fca00078e3cff */
[----:B------:R-:W-:Y:S04]  /*3f90*/  LDSM.16.MT88.4 R68, [R12+0x8000] ;  /* 0x008000000c44783b */ /* 0x000fe80000004200 */
[----:B------:R-:W0:Y:S04]  /*3fa0*/  LDSM.16.M88.4 R100, [R11] ;  /* 0x000000000b64783b */ /* 0x000e280000000200 */
[----:B------:R-:W1:Y:S04]  /*3fb0*/  LDSM.16.MT88.4 R108, [R3+0x8000] ;  /* 0x00800000036c783b */ /* 0x000e680000004200 */
[----:B------:R-:W2:Y:S04]  /*3fc0*/  LDSM.16.MT88.4 R76, [R12+0x8400] ;  /* 0x008400000c4c783b */ /* 0x000ea80000004200 */
[----:B------:R-:W3:Y:S01]  /*3fd0*/  LDSM.16.MT88.4 R80, [R3+0x8400] ;  /* 0x008400000350783b */ /* 0x000ee20000004200 */
[----:B------:R-:W-:-:S03]  /*3fe0*/  LOP3.LUT R4, R11, 0x40, RZ, 0x3c, !PT ;  /* 0x000000400b047812 */ /* 0x000fc600078e3cff */
[----:B------:R-:W-:Y:S04]  /*3ff0*/  LDSM.16.MT88.4 R72, [R12+0x8800] ;  /* 0x008800000c48783b */ /* 0x000fe80000004200 */
[----:B------:R-:W4:Y:S04]  /*4000*/  LDSM.16.M88.4 R104, [R4] ;  /* 0x000000000468783b */ /* 0x000f280000000200 */
[----:B------:R-:W5:Y:S01]  /*4010*/  LDSM.16.MT88.4 R112, [R3+0x8800] ;  /* 0x008800000370783b */ /* 0x000f620000004200 */
[-C--:B0-----:R-:W-:Y:S08]  /*4020*/  HMMA.16816.F32 R68, R68, R100.reuse, RZ ;  /* 0x000000644444723c */ /* 0x081ff000000018ff */
[----:B-1----:R-:W-:Y:S11]  /*4030*/  HMMA.16816.F32 R108, R108, R100, RZ ;  /* 0x000000646c6c723c */ /* 0x002ff600000018ff */
[----:B------:R-:W-:Y:S05]  /*4040*/  @!UPT UIADD3 URZ, URZ, URZ, URZ ;  /* 0x0000003f3f3ff290 */ /* 0x000fea000fffe03f */
[-C--:B--2---:R-:W-:Y:S01]  /*4050*/  HMMA.16816.F32 R76, R76, R102.reuse, R68 ;  /* 0x000000664c4c723c */ /* 0x084fe20000001844 */
[----:B------:R-:W0:Y:S07]  /*4060*/  LDSM.16.MT88.4 R68, [R12+0x8c00] ;  /* 0x008c00000c44783b */ /* 0x000e2e0000004200 */
[----:B---3--:R-:W-:Y:S01]  /*4070*/  HMMA.16816.F32 R100, R80, R102, R108 ;  /* 0x000000665064723c */ /* 0x008fe2000000186c */
[----:B------:R-:W1:Y:S04]  /*4080*/  LDSM.16.MT88.4 R80, [R3+0x8c00] ;  /* 0x008c00000350783b */ /* 0x000e680000004200 */
[----:B------:R-:W-:Y:S11]  /*4090*/  LDSM.16.MT88.4 R108, [R12+0x9000] ;  /* 0x009000000c6c783b */ /* 0x000ff60000004200 */
[-C--:B----4-:R-:W-:Y:S01]  /*40a0*/  HMMA.16816.F32 R72, R72, R104.reuse, R76 ;  /* 0x000000684848723c */ /* 0x090fe2000000184c */
[----:B------:R-:W2:Y:S07]  /*40b0*/  LDSM.16.M88.4 R76, [R11+0x80] ;  /* 0x000080000b4c783b */ /* 0x000eae0000000200 */
[----:B-----5:R-:W-:Y:S01]  /*40c0*/  HMMA.16816.F32 R112, R112, R104, R100 ;  /* 0x000000687070723c */ /* 0x020fe20000001864 */
[----:B------:R-:W3:Y:S11]  /*40d0*/  LDSM.16.MT88.4 R100, [R3+0x9000] ;  /* 0x009000000364783b */ /* 0x000ef60000004200 */
[----:B------:R-:W-:Y:S04]  /*40e0*/  @!UPT UIADD3 URZ, URZ, URZ, URZ ;  /* 0x0000003f3f3ff290 */ /* 0x000fe8000fffe03f */
[-C--:B0-----:R-:W-:Y:S01]  /*40f0*/  HMMA.16816.F32 R68, R68, R106.reuse, R72 ;  /* 0x0000006a4444723c */ /* 0x081fe20000001848 */
[----:B------:R-:W0:Y:S07]  /*4100*/  LDSM.16.MT88.4 R72, [R12+0x9400] ;  /* 0x009400000c48783b */ /* 0x000e2e0000004200 */
[----:B-1----:R-:W-:Y:S01]  /*4110*/  HMMA.16816.F32 R104, R80, R106, R112 ;  /* 0x0000006a5068723c */ /* 0x002fe20000001870 */
[----:B------:R-:W1:Y:S04]  /*4120*/  LDSM.16.MT88.4 R80, [R3+0x9400] ;  /* 0x009400000350783b */ /* 0x000e680000004200 */
[----:B------:R-:W-:Y:S11]  /*4130*/  LDSM.16.MT88.4 R112, [R12+0x9800] ;  /* 0x009800000c70783b */ /* 0x000ff60000004200 */
[-C--:B--2---:R-:W-:Y:S01]  /*4140*/  HMMA.16816.F32 R108, R108, R76.reuse, R68 ;  /* 0x0000004c6c6c723c */ /* 0x084fe20000001844 */
[----:B------:R-:W2:Y:S07]  /*4150*/  LDSM.16.M88.4 R68, [R4+0x80] ;  /* 0x000080000444783b */ /* 0x000eae0000000200 */
[----:B---3--:R-:W-:Y:S01]  /*4160*/  HMMA.16816.F32 R100, R100, R76, R104 ;  /* 0x0000004c6464723c */ /* 0x008fe20000001868 */
        /* <DEDUP_REMOVED lines=16> */
[----:B------:R-:W-:Y:S11]  /*4270*/  LDSM.16.M88.4 R104, [R4+0x100] ;  /* 0x000100000468783b */ /* 0x000ff60000000200 */
[-C--:B--2---:R-:W-:Y:S01]  /*4280*/  HMMA.16816.F32 R112, R80, R72.reuse, R112 ;  /* 0x000000485070723c */ /* 0x084fe20000001870 */
[----:B------:R-:W2:Y:S07]  /*4290*/  LDSM.16.MT88.4 R80, [R12+0xa800] ;  /* 0x00a800000c50783b */ /* 0x000eae0000004200 */
        /* <DEDUP_REMOVED lines=26> */
[----:B------:R1:W4:Y:S04]  /*4440*/  LDSM.16.MT88.4 R72, [R3+0xbc00] ;  /* 0x00bc00000348783b */ /* 0x0003280000004200 */
[----:B------:R-:W5:Y:S11]  /*4450*/  S2R R224, SR_TID.X ;  /* 0x0000000000e07919 */ /* 0x000f760000002100 */
[-C--:B--2---:R-:W-:Y:S08]  /*4460*/  HMMA.16816.F32 R80, R80, R104.reuse, R108 ;  /* 0x000000685050723c */ /* 0x084ff0000000186c */
[----:B---3--:R-:W-:Y:S01]  /*4470*/  HMMA.16816.F32 R68, R100, R104, R68 ;  /* 0x000000686444723c */ /* 0x008fe20000001844 */
[----:B-----5:R-:W-:Y:S11]  /*4480*/  LOP3.LUT R226, R224, 0x3, RZ, 0xc0, !PT ;  /* 0x00000003e0e27812 */ /* 0x020ff600078ec0ff */
[----:B------:R-:W-:Y:S04]  /*4490*/  @!UPT UIADD3 URZ, URZ, URZ, URZ ;  /* 0x0000003f3f3ff290 */ /* 0x000fe8000fffe03f */
[----:B0-----:R-:W-:Y:S01]  /*44a0*/  HMMA.16816.F32 R80, R112, R106, R80 ;  /* 0x0000006a7050723c */ /* 0x001fe20000001850 */
[----:B-1----:R-:W-:-:S07]  /*44b0*/  IMAD.SHL.U32 R3, R226, 0x2, RZ ;  /* 0x00000002e2037824 */ /* 0x002fce00078e00ff */
[----:B----4-:R-:W-:Y:S01]  /*44c0*/  HMMA.16816.F32 R68, R72, R106, R68 ;  /* 0x0000006a4844723c */ /* 0x010fe20000001844 */
[----:B------:R-:W-:-:S04]  /*44d0*/  LOP3.LUT R224, R224, 0xe0, RZ, 0xc0, !PT ;  /* 0x000000e0e0e07812 */ /* 0x000fc800078ec0ff */
[----:B------:R-:W-:-:S04]  /*44e0*/  LEA.HI R3, R224, R3, RZ, 0x1e ;  /* 0x00000003e0037211 */ /* 0x000fc800078ff0ff */
[----:B------:R-:W-:-:S04]  /*44f0*/  IADD3 R3, R3, UR4, RZ ;  /* 0x0000000403037c10 */ /* 0x000fc8000fffe0ff */
[CC--:B------:R-:W-:Y:S02]  /*4500*/  ISETP.GE.AND P5, PT, R243.reuse, R3.reuse, PT ;  /* 0x00000003f300720c */ /* 0x0c0fe40003fa6270 */
[-C--:B------:R-:W-:Y:S01]  /*4510*/  ISETP.GT.AND P6, PT, R243, R3.reuse, PT ;  /* 0x00000003f300720c */ /* 0x080fe20003fc4270 */
[----:B------:R-:W-:Y:S01]  /*4520*/  FMUL R4, R80, c[0x0][0x188] ;  /* 0x0000620050047a20 */ /* 0x000fe20000400000 */
[-C--:B------:R-:W-:Y:S01]  /*4530*/  ISETP.GE.AND P2, PT, R241, R3.reuse, PT ;  /* 0x00000003f100720c */ /* 0x080fe20003f46270 */
[----:B------:R-:W-:Y:S02]  /*4540*/  FMUL R6, R81, c[0x0][0x188] ;  /* 0x0000620051067a20 */ /* 0x000fe40000400000 */
[----:B------:R-:W-:Y:S01]  /*4550*/  FMUL R5, R82, c[0x0][0x188] ;  /* 0x0000620052057a20 */ /* 0x000fe20000400000 */
[----:B------:R-:W-:Y:S01]  /*4560*/  FSEL R4, R4, -INF , P5 ;  /* 0xff80000004047808 */ /* 0x000fe20002800000 */
[----:B------:R-:W-:Y:S01]  /*4570*/  FMUL R83, R83, c[0x0][0x188] ;  /* 0x0000620053537a20 */ /* 0x000fe20000400000 */
[----:B------:R-:W-:Y:S01]  /*4580*/  FSEL R6, R6, -INF , P6 ;  /* 0xff80000006067808 */ /* 0x000fe20003000000 */
[----:B------:R-:W-:Y:S01]  /*4590*/  FMUL R68, R68, c[0x0][0x188] ;  /* 0x0000620044447a20 */ /* 0x000fe20000400000 */
[----:B------:R-:W-:Y:S01]  /*45a0*/  FSEL R5, R5, -INF , P2 ;  /* 0xff80000005057808 */ /* 0x000fe20001000000 */
[----:B------:R-:W-:Y:S01]  /*45b0*/  FMUL R69, R69, c[0x0][0x188] ;  /* 0x0000620045457a20 */ /* 0x000fe20000400000 */
[-C--:B------:R-:W-:Y:S01]  /*45c0*/  ISETP.GT.AND P3, PT, R241, R3.reuse, PT ;  /* 0x00000003f100720c */ /* 0x080fe20003f64270 */
[----:B------:R-:W-:Y:S01]  /*45d0*/  FMUL R73, R70, c[0x0][0x188] ;  /* 0x0000620046497a20 */ /* 0x000fe20000400000 */
[-C--:B------:R-:W-:Y:S01]  /*45e0*/  ISETP.GE.AND P4, PT, R239, R3.reuse, PT ;  /* 0x00000003ef00720c */ /* 0x080fe20003f86270 */
[----:B------:R-:W-:Y:S01]  /*45f0*/  FMUL R74, R71, c[0x0][0x188] ;  /* 0x00006200474a7a20 */ /* 0x000fe20000400000 */
[----:B------:R-:W-:Y:S01]  /*4600*/  BAR.SYNC.DEFER_BLOCKING 0x0 ;  /* 0x0000000000007b1d */ /* 0x000fe20000010000 */
[----:B------:R-:W-:-:S02]  /*4610*/  ISETP.GT.AND P5, PT, R239, R3, PT ;  /* 0x00000003ef00720c */ /* 0x000fc40003fa4270 */
[CC--:B------:R-:W-:Y:S02]  /*4620*/  ISETP.GE.AND P6, PT, R237.reuse, R3.reuse, PT ;  /* 0x00000003ed00720c */ /* 0x0c0fe40003fc6270 */
[----:B------:R-:W-:Y:S02]  /*4630*/  ISETP.GT.AND P2, PT, R237, R3, PT ;  /* 0x00000003ed00720c */ /* 0x000fe40003f44270 */
[----:B------:R-:W-:Y:S02]  /*4640*/  FSEL R70, R83, -INF , P3 ;  /* 0xff80000053467808 */ /* 0x000fe40001800000 */
[----:B------:R-:W-:Y:S02]  /*4650*/  FSEL R71, R68, -INF , P4 ;  /* 0xff80000044477808 */ /* 0x000fe40002000000 */
[----:B------:R-:W-:Y:S02]  /*4660*/  FSEL R72, R69, -INF , P5 ;  /* 0xff80000045487808 */ /* 0x000fe40002800000 */
[----:B------:R-:W-:-:S02]  /*4670*/  FSEL R73, R73, -INF , P6 ;  /* 0xff80000049497808 */ /* 0x000fc40003000000 */
[----:B------:R-:W-:Y:S02]  /*4680*/  FSEL R74, R74, -INF , P2 ;  /* 0xff8000004a4a7808 */ /* 0x000fe40001000000 */
[----:B------:R-:W-:Y:S02]  /*4690*/  FMNMX R78, R4, R6, !PT ;  /* 0x00000006044e7209 */ /* 0x000fe40007800000 */
[----:B------:R-:W-:Y:S02]  /*46a0*/  FMNMX R76, R5, R70, !PT ;  /* 0x00000046054c7209 */ /* 0x000fe40007800000 */
[----:B------:R-:W-:Y:S02]  /*46b0*/  FMNMX R75, R71, R72, !PT ;  /* 0x00000048474b7209 */ /* 0x000fe40007800000 */
[----:B------:R-:W-:Y:S01]  /*46c0*/  FMNMX R69, R73, R74, !PT ;  /* 0x0000004a49457209 */ /* 0x000fe20007800000 */
[----:B------:R-:W0:Y:S04]  /*46d0*/  SHFL.BFLY PT, R79, R78, 0x2, 0x1f ;  /* 0x0c401f004e4f7f89 */ /* 0x000e2800000e0000 */
[----:B------:R-:W1:Y:S04]  /*46e0*/  SHFL.BFLY PT, R77, R76, 0x2, 0x1f ;  /* 0x0c401f004c4d7f89 */ /* 0x000e6800000e0000 */
[----:B------:R-:W2:Y:S04]  /*46f0*/  SHFL.BFLY PT, R3, R75, 0x2, 0x1f ;  /* 0x0c401f004b037f89 */ /* 0x000ea800000e0000 */
[----:B------:R-:W3:Y:S01]  /*4700*/  SHFL.BFLY PT, R68, R69, 0x2, 0x1f ;  /* 0x0c401f0045447f89 */ /* 0x000ee200000e0000 */
[----:B0-----:R-:W-:-:S02]  /*4710*/  FMNMX R79, R78, R79, !PT ;  /* 0x0000004f4e4f7209 */ /* 0x001fc40007800000 */
[----:B-1----:R-:W-:Y:S02]  /*4720*/  FMNMX R77, R76, R77, !PT ;  /* 0x0000004d4c4d7209 */ /* 0x002fe40007800000 */
[----:B--2---:R-:W-:Y:S02]  /*4730*/  FMNMX R3, R75, R3, !PT ;  /* 0x000000034b037209 */ /* 0x004fe40007800000 */
[----:B---3--:R-:W-:Y:S01]  /*4740*/  FMNMX R68, R69, R68, !PT ;  /* 0x0000004445447209 */ /* 0x008fe20007800000 */
[----:B------:R-:W0:Y:S04]  /*4750*/  SHFL.BFLY PT, R78, R79, 0x1, 0x1f ;  /* 0x0c201f004f4e7f89 */ /* 0x000e2800000e0000 */
[----:B------:R-:W1:Y:S04]  /*4760*/  SHFL.BFLY PT, R69, R77, 0x1, 0x1f ;  /* 0x0c201f004d457f89 */ /* 0x000e6800000e0000 */
[----:B------:R-:W2:Y:S04]  /*4770*/  SHFL.BFLY PT, R75, R3, 0x1, 0x1f ;  /* 0x0c201f00034b7f89 */ /* 0x000ea800000e0000 */
[----:B------:R-:W3:Y:S01]  /*4780*/  SHFL.BFLY PT, R76, R68, 0x1, 0x1f ;  /* 0x0c201f00444c7f89 */ /* 0x000ee200000e0000 */
[----:B------:R-:W-:Y:S01]  /*4790*/  BSSY B0, `(.L_x_1) ;  /* 0x0000008000007945 */ /* 0x000fe20003800000 */
[----:B0-----:R-:W-:-:S02]  /*47a0*/  FMNMX R78, R79, R78, !PT ;  /* 0x0000004e4f4e7209 */ /* 0x001fc40007800000 */
[----:B-1----:R-:W-:Y:S02]  /*47b0*/  FMNMX R69, R77, R69, !PT ;  /* 0x000000454d457209 */ /* 0x002fe40007800000 */
[----:B--2---:R-:W-:Y:S02]  /*47c0*/  FMNMX R75, R3, R75, !PT ;  /* 0x0000004b034b7209 */ /* 0x004fe40007800000 */
[----:B---3--:R-:W-:Y:S01]  /*47d0*/  FMNMX R76, R68, R76, !PT ;  /* 0x0000004c444c7209 */ /* 0x008fe20007800000 */
[----:B------:R-:W-:Y:S05]  /*47e0*/  @P1 BRA `(.L_x_2) ;  /* 0x0000002000001947 */ /* 0x000fea0003800000 */
[----:B------:R0:W-:Y:S04]  /*47f0*/  STS [R235], R78 ;  /* 0x0000004eeb007388 */ /* 0x0001e80000000800 */
[----:B------:R0:W-:Y:S02]  /*4800*/  STS [R233], R69 ;  /* 0x00000045e9007388 */ /* 0x0001e40000000800 */
.L_x_2:
[----:B------:R-:W-:Y:S05]  /*4810*/  BSYNC B0 ;  /* 0x0000000000007941 */ /* 0x000fea0003800000 */
.L_x_1:
[----:B------:R-:W-:Y:S01]  /*4820*/  BSSY B0, `(.L_x_3) ;  /* 0x0000004000007945 */ /* 0x000fe20003800000 */
[----:B------:R-:W-:Y:S05]  /*4830*/  @P1 BRA `(.L_x_4) ;  /* 0x0000002000001947 */ /* 0x000fea0003800000 */
[----:B------:R1:W-:Y:S04]  /*4840*/  STS [R231], R75 ;  /* 0x0000004be7007388 */ /* 0x0003e80000000800 */
[----:B------:R1:W-:Y:S02]  /*4850*/  @!P1 STS [R229], R76 ;  /* 0x0000004ce5009388 */ /* 0x0003e40000000800 */
.L_x_4:
[----:B------:R-:W-:Y:S05]  /*4860*/  BSYNC B0 ;  /* 0x0000000000007941 */ /* 0x000fea0003800000 */
.L_x_3:
[----:B0-----:R-:W0:Y:S01]  /*4870*/  S2R R69, SR_TID.X ;  /* 0x0000000000457919 */ /* 0x001e220000002100 */
[----:B------:R-:W-:Y:S03]  /*4880*/  BSSY B0, `(.L_x_5) ;  /* 0x000004f000007945 */ /* 0x000fe60003800000 */
[----:B------:R-:W-:Y:S01]  /*4890*/  BAR.SYNC.DEFER_BLOCKING 0x0 ;  /* 0x0000000000007b1d */ /* 0x000fe20000010000 */
[----:B0-----:R-:W-:-:S02]  /*48a0*/  LOP3.LUT R105, R69, 0xff, RZ, 0xc0, !PT ;  /* 0x000000ff45697812 */ /* 0x001fc400078ec0ff */
[----:B------:R-:W-:-:S03]  /*48b0*/  LOP3.LUT R164, R69, 0x1c, RZ, 0xc0, !PT ;  /* 0x0000001c45a47812 */ /* 0x000fc600078ec0ff */
[----:B------:R-:W0:Y:S04]  /*48c0*/  LDS R3, [R105.X4] ;  /* 0x0000000069037984 */ /* 0x000e280000004800 */
[----:B0-----:R-:W0:Y:S02]  /*48d0*/  SHFL.BFLY PT, R68, R3, 0x4, 0x1f ;  /* 0x0c801f0003447f89 */ /* 0x001e2400000e0000 */
[----:B0-----:R-:W-:-:S05]  /*48e0*/  FMNMX R68, R3, R68, !PT ;  /* 0x0000004403447209 */ /* 0x001fca0007800000 */
[----:B------:R-:W0:Y:S02]  /*48f0*/  SHFL.BFLY PT, R3, R68, 0x2, 0x1f ;  /* 0x0c401f0044037f89 */ /* 0x000e2400000e0000 */
[----:B0-----:R-:W-:-:S05]  /*4900*/  FMNMX R3, R68, R3, !PT ;  /* 0x0000000344037209 */ /* 0x001fca0007800000 */
[----:B------:R-:W0:Y:S02]  /*4910*/  SHFL.BFLY PT, R68, R3, 0x1, 0x1f ;  /* 0x0c201f0003447f89 */ /* 0x000e2400000e0000 */
[----:B0-----:R-:W-:-:S05]  /*4920*/  FMNMX R68, R3, R68, !PT ;  /* 0x0000004403447209 */ /* 0x001fca0007800000 */
[----:B------:R-:W-:Y:S04]  /*4930*/  @!P0 STS [R105.X4], R68 ;  /* 0x0000004469008388 */ /* 0x000fe80000004800 */
[----:B------:R-:W-:Y:S06]  /*4940*/  BAR.SYNC.DEFER_BLOCKING 0x0 ;  /* 0x0000000000007b1d */ /* 0x000fec0000010000 */
[----:B------:R-:W0:Y:S04]  /*4950*/  LDS R3, [R164.X8] ;  /* 0x00000000a4037984 */ /* 0x000e280000008800 */
[----:B------:R-:W2:Y:S04]  /*4960*/  LDS R68, [R227] ;  /* 0x00000000e3447984 */ /* 0x000ea80000000800 */
[----:B-1----:R-:W1:Y:S04]  /*4970*/  LDS R76, [R225] ;  /* 0x00000000e14c7984 */ /* 0x002e680000000800 */
[----:B------:R-:W3:Y:S01]  /*4980*/  LDS R75, [R223] ;  /* 0x00000000df4b7984 */ /* 0x000ee20000000800 */
[----:B0-----:R-:W-:-:S05]  /*4990*/  FMNMX R3, R3, R8, !PT ;  /* 0x0000000803037209 */ /* 0x001fca0007800000 */
[--C-:B------:R-:W-:Y:S01]  /*49a0*/  FADD R69, R4, -R3.reuse ;  /* 0x8000000304457221 */ /* 0x100fe20000000000 */
[----:B--2---:R-:W-:Y:S01]  /*49b0*/  FMNMX R4, R68, R16, !PT ;  /* 0x0000001044047209 */ /* 0x004fe20007800000 */
[----:B------:R-:W-:Y:S02]  /*49c0*/  FADD R6, R6, -R3 ;  /* 0x8000000306067221 */ /* 0x000fe40000000000 */
[----:B------:R-:W-:Y:S02]  /*49d0*/  FMUL R68, R69, 1.4426950216293334961 ;  /* 0x3fb8aa3b45447820 */ /* 0x000fe40000400000 */
[----:B------:R-:W-:Y:S02]  /*49e0*/  FADD R5, R5, -R4 ;  /* 0x8000000405057221 */ /* 0x000fe40000000000 */
[----:B------:R-:W-:Y:S02]  /*49f0*/  FMUL R6, R6, 1.4426950216293334961 ;  /* 0x3fb8aa3b06067820 */ /* 0x000fe40000400000 */
[----:B------:R-:W-:Y:S01]  /*4a00*/  FMUL R5, R5, 1.4426950216293334961 ;  /* 0x3fb8aa3b05057820 */ /* 0x000fe20000400000 */
[----:B------:R-:W-:Y:S01]  /*4a10*/  MUFU.EX2 R68, R68 ;  /* 0x0000004400447308 */ /* 0x000fe20000000800 */
[----:B------:R-:W-:-:S02]  /*4a20*/  FADD R104, -R3, R8 ;  /* 0x0000000803687221 */ /* 0x000fc40000000100 */
[----:B------:R-:W-:Y:S02]  /*4a30*/  FADD R8, -R4, R16 ;  /* 0x0000001004087221 */ /* 0x000fe40000000100 */
[----:B------:R-:W-:Y:S02]  /*4a40*/  FMUL R104, R104, 1.4426950216293334961 ;  /* 0x3fb8aa3b68687820 */ /* 0x000fe40000400000 */
[----:B------:R-:W-:Y:S01]  /*4a50*/  FMUL R8, R8, 1.4426950216293334961 ;  /* 0x3fb8aa3b08087820 */ /* 0x000fe20000400000 */
[----:B------:R0:W2:Y:S08]  /*4a60*/  MUFU.EX2 R69, R6 ;  /* 0x0000000600457308 */ /* 0x0000b00000000800 */
[----:B------:R-:W-:Y:S01]  /*4a70*/  MUFU.EX2 R104, R104 ;  /* 0x0000006800687308 */ /* 0x000fe20000000800 */
[----:B0-----:R-:W-:-:S04]  /*4a80*/  FADD R6, R70, -R4 ;  /* 0x8000000446067221 */ /* 0x001fc80000000000 */
[----:B------:R-:W-:-:S03]  /*4a90*/  FMUL R6, R6, 1.4426950216293334961 ;  /* 0x3fb8aa3b06067820 */ /* 0x000fc60000400000 */
[----:B------:R1:W-:Y:S01]  /*4aa0*/  MUFU.EX2 R70, R5 ;  /* 0x0000000500467308 */ /* 0x0003e20000000800 */
[----:B--2---:R-:W-:-:S05]  /*4ab0*/  FADD R83, R68, R69 ;  /* 0x0000004544537221 */ /* 0x004fca0000000000 */
[----:B------:R-:W0:Y:S02]  /*4ac0*/  SHFL.BFLY PT, R80, R83, 0x2, 0x1f ;  /* 0x0c401f0053507f89 */ /* 0x000e2400000e0000 */
[----:B------:R-:W-:Y:S01]  /*4ad0*/  MUFU.EX2 R8, R8 ;  /* 0x0000000800087308 */ /* 0x000fe20000000800 */
[----:B-1----:R-:W-:-:S05]  /*4ae0*/  FMNMX R5, R76, R17, !PT ;  /* 0x000000114c057209 */ /* 0x002fca0007800000 */
[----:B------:R-:W-:Y:S02]  /*4af0*/  FADD R76, R71, -R5 ;  /* 0x80000005474c7221 */ /* 0x000fe40000000000 */
[----:B------:R3:W1:Y:S01]  /*4b00*/  MUFU.EX2 R71, R6 ;  /* 0x0000000600477308 */ /* 0x0006620000000800 */
[----:B------:R-:W-:Y:S02]  /*4b10*/  FADD R16, -R5, R17 ;  /* 0x0000001105107221 */ /* 0x000fe40000000100 */
[----:B------:R-:W-:Y:S02]  /*4b20*/  FMUL R76, R76, 1.4426950216293334961 ;  /* 0x3fb8aa3b4c4c7820 */ /* 0x000fe40000400000 */
[----:B------:R-:W-:Y:S01]  /*4b30*/  FMUL R16, R16, 1.4426950216293334961 ;  /* 0x3fb8aa3b10107820 */ /* 0x000fe20000400000 */
[----:B---3--:R-:W-:Y:S01]  /*4b40*/  FMNMX R6, R75, R15, !PT ;  /* 0x0000000f4b067209 */ /* 0x008fe20007800000 */
[----:B------:R-:W-:-:S04]  /*4b50*/  FADD R75, R72, -R5 ;  /* 0x80000005484b7221 */ /* 0x000fc80000000000 */
[----:B------:R-:W-:Y:S01]  /*4b60*/  MUFU.EX2 R16, R16 ;  /* 0x0000001000107308 */ /* 0x000fe20000000800 */
[----:B------:R-:W-:Y:S02]  /*4b70*/  FMUL R75, R75, 1.4426950216293334961 ;  /* 0x3fb8aa3b4b4b7820 */ /* 0x000fe40000400000 */
[----:B-1----:R-:W-:Y:S02]  /*4b80*/  FADD R82, R70, R71 ;  /* 0x0000004746527221 */ /* 0x002fe40000000000 */
[----:B0-----:R-:W-:-:S03]  /*4b90*/  FADD R80, R83, R80 ;  /* 0x0000005053507221 */ /* 0x001fc60000000000 */
[----:B------:R0:W-:Y:S01]  /*4ba0*/  MUFU.EX2 R72, R76 ;  /* 0x0000004c00487308 */ /* 0x0001e20000000800 */
[----:B------:R-:W-:Y:S01]  /*4bb0*/  FADD R15, -R6, R15 ;  /* 0x0000000f060f7221 */ /* 0x000fe20000000100 */
[----:B------:R-:W1:Y:S03]  /*4bc0*/  SHFL.BFLY PT, R81, R82, 0x2, 0x1f ;  /* 0x0c401f0052517f89 */ /* 0x000e6600000e0000 */
[----:B------:R-:W-:Y:S01]  /*4bd0*/  FMUL R15, R15, 1.4426950216293334961 ;  /* 0x3fb8aa3b0f0f7820 */ /* 0x000fe20000400000 */
[----:B------:R-:W2:Y:S01]  /*4be0*/  SHFL.BFLY PT, R17, R80, 0x1, 0x1f ;  /* 0x0c201f0050117f89 */ /* 0x000ea200000e0000 */
[----:B0-----:R-:W-:Y:S02]  /*4bf0*/  FADD R76, R73, -R6 ;  /* 0x80000006494c7221 */ /* 0x001fe40000000000 */
[----:B------:R0:W3:Y:S02]  /*4c00*/  MUFU.EX2 R73, R75 ;  /* 0x0000004b00497308 */ /* 0x0000e40000000800 */
[----:B------:R-:W-:-:S06]  /*4c10*/  FMUL R76, R76, 1.4426950216293334961 ;  /* 0x3fb8aa3b4c4c7820 */ /* 0x000fcc0000400000 */
[----:B------:R-:W-:Y:S01]  /*4c20*/  MUFU.EX2 R15, R15 ;  /* 0x0000000f000f7308 */ /* 0x000fe20000000800 */
[----:B0-----:R-:W-:-:S04]  /*4c30*/  FADD R75, R74, -R6 ;  /* 0x800000064a4b7221 */ /* 0x001fc80000000000 */
[----:B------:R-:W-:Y:S02]  /*4c40*/  FMUL R75, R75, 1.4426950216293334961 ;  /* 0x3fb8aa3b4b4b7820 */ /* 0x000fe40000400000 */
[----:B-1----:R-:W-:Y:S01]  /*4c50*/  FADD R81, R82, R81 ;  /* 0x0000005152517221 */ /* 0x002fe20000000000 */
[----:B------:R3:W-:Y:S01]  /*4c60*/  MUFU.EX2 R74, R76 ;  /* 0x0000004c004a7308 */ /* 0x0007e20000000800 */
[----:B--2---:R-:W-:-:S03]  /*4c70*/  FADD R17, R80, R17 ;  /* 0x0000001150117221 */ /* 0x004fc60000000000 */
[----:B------:R-:W0:Y:S04]  /*4c80*/  SHFL.BFLY PT, R82, R81, 0x1, 0x1f ;  /* 0x0c201f0051527f89 */ /* 0x000e2800000e0000 */
[----:B------:R-:W1:Y:S01]  /*4c90*/  MUFU.EX2 R75, R75 ;  /* 0x0000004b004b7308 */ /* 0x000e620000000800 */
[----:B---3--:R-:W-:-:S05]  /*4ca0*/  FADD R76, R72, R73 ;  /* 0x00000049484c7221 */ /* 0x008fca0000000000 */
[----:B------:R-:W2:Y:S01]  /*4cb0*/  SHFL.BFLY PT, R78, R76, 0x2, 0x1f ;  /* 0x0c401f004c4e7f89 */ /* 0x000ea200000e0000 */
[----:B-1----:R-:W-:Y:S02]  /*4cc0*/  FADD R77, R74, R75 ;  /* 0x0000004b4a4d7221 */ /* 0x002fe40000000000 */
[----:B0-----:R-:W-:-:S03]  /*4cd0*/  FADD R82, R81, R82 ;  /* 0x0000005251527221 */ /* 0x001fc60000000000 */
[----:B------:R-:W0:Y:S01]  /*4ce0*/  SHFL.BFLY PT, R79, R77, 0x2, 0x1f ;  /* 0x0c401f004d4f7f89 */ /* 0x000e2200000e0000 */
[----:B--2---:R-:W-:-:S05]  /*4cf0*/  FADD R78, R76, R78 ;  /* 0x0000004e4c4e7221 */ /* 0x004fca0000000000 */
[----:B------:R1:W2:Y:S01]  /*4d00*/  SHFL.BFLY PT, R76, R78, 0x1, 0x1f ;  /* 0x0c201f004e4c7f89 */ /* 0x0002a200000e0000 */
[----:B0-----:R-:W-:-:S05]  /*4d10*/  FADD R79, R77, R79 ;  /* 0x0000004f4d4f7221 */ /* 0x001fca0000000000 */
[----:B------:R1:W0:Y:S04]  /*4d20*/  SHFL.BFLY PT, R77, R79, 0x1, 0x1f ;  /* 0x0c201f004f4d7f89 */ /* 0x00022800000e0000 */
[----:B------:R-:W-:Y:S06]  /*4d30*/  BAR.SYNC.DEFER_BLOCKING 0x0 ;  /* 0x0000000000007b1d */ /* 0x000fec0000010000 */
[----:B------:R-:W-:Y:S05]  /*4d40*/  @P1 BRA `(.L_x_6) ;  /* 0x0000002000001947 */ /* 0x000fea0003800000 */
[----:B-12---:R1:W-:Y:S04]  /*4d50*/  STS [R235], R17 ;  /* 0x00000011eb007388 */ /* 0x0063e80000000800 */
[----:B------:R1:W-:Y:S02]  /*4d60*/  STS [R233], R82 ;  /* 0x00000052e9007388 */ /* 0x0003e40000000800 */
.L_x_6:
[----:B-12---:R-:W-:Y:S05]  /*4d70*/  BSYNC B0 ;  /* 0x0000000000007941 */ /* 0x006fea0003800000 */
.L_x_5:
[----:B------:R-:W-:Y:S01]  /*4d80*/  BSSY B0, `(.L_x_7) ;  /* 0x0000006000007945 */ /* 0x000fe20003800000 */
[----:B------:R-:W-:-:S02]  /*4d90*/  FADD R76, R78, R76 ;  /* 0x0000004c4e4c7221 */ /* 0x000fc40000000000 */
[----:B0-----:R-:W-:Y:S01]  /*4da0*/  FADD R77, R79, R77 ;  /* 0x0000004d4f4d7221 */ /* 0x001fe20000000000 */
[----:B------:R-:W-:Y:S05]  /*4db0*/  @P1 BRA `(.L_x_8) ;  /* 0x0000002000001947 */ /* 0x000fea0003800000 */
[----:B------:R0:W-:Y:S04]  /*4dc0*/  STS [R231], R76 ;  /* 0x0000004ce7007388 */ /* 0x0001e80000000800 */
[----:B------:R0:W-:Y:S02]  /*4dd0*/  @!P1 STS [R229], R77 ;  /* 0x0000004de5009388 */ /* 0x0001e40000000800 */
.L_x_8:
[----:B------:R-:W-:Y:S05]  /*4de0*/  BSYNC B0 ;  /* 0x0000000000007941 */ /* 0x000fea0003800000 */
.L_x_7:
[----:B------:R-:W2:Y:S04]  /*4df0*/  LDL.64 R108, [R1+0x240] ;  /* 0x00024000016c7983 */ /* 0x000ea80000100a00 */
[----:B------:R-:W3:Y:S04]  /*4e00*/  LDL.64 R80, [R1+0x238] ;  /* 0x0002380001507983 */ /* 0x000ee80000100a00 */
[----:B------:R-:W4:Y:S04]  /*4e10*/  LDL.64 R112, [R1+0x220] ;  /* 0x0002200001707983 */ /* 0x000f280000100a00 */
[----:B------:R-:W5:Y:S04]  /*4e20*/  LDL.64 R82, [R1+0x210] ;  /* 0x0002100001527983 */ /* 0x000f680000100a00 */
[----:B------:R-:W4:Y:S04]  /*4e30*/  LDL.64 R102, [R1+0x218] ;  /* 0x0002180001667983 */ /* 0x000f280000100a00 */
[----:B------:R-:W4:Y:S04]  /*4e40*/  LDL.64 R100, [R1+0x208] ;  /* 0x0002080001647983 */ /* 0x000f280000100a00 */
[----:B------:R-:W4:Y:S04]  /*4e50*/  LDL.64 R134, [R1+0x200] ;  /* 0x0002000001867983 */ /* 0x000f280000100a00 */
[----:B------:R-:W4:Y:S04]  /*4e60*/  LDL.64 R144, [R1+0x1f0] ;  /* 0x0001f00001907983 */ /* 0x000f280000100a00 */
[----:B------:R-:W-:Y:S06]  /*4e70*/  BAR.SYNC.DEFER_BLOCKING 0x0 ;  /* 0x0000000000007b1d */ /* 0x000fec0000010000 */
[----:B------:R-:W4:Y:S04]  /*4e80*/  LDL.64 R78, [R1+0x230] ;  /* 0x00023000014e7983 */ /* 0x000f280000100a00 */
[----:B------:R-:W4:Y:S04]  /*4e90*/  LDL.64 R106, [R1+0x228] ;  /* 0x00022800016a7983 */ /* 0x000f280000100a00 */
[----:B------:R-:W4:Y:S04]  /*4ea0*/  LDL.64 R142, [R1+0x1e0] ;  /* 0x0001e000018e7983 */ /* 0x000f280000100a00 */
[----:B------:R-:W4:Y:S04]  /*4eb0*/  LDL.64 R132, [R1+0x1d8] ;  /* 0x0001d80001847983 */ /* 0x000f280000100a00 */
[----:B------:R-:W4:Y:S04]  /*4ec0*/  LDL.64 R140, [R1+0x1c8] ;  /* 0x0001c800018c7983 */ /* 0x000f280000100a00 */
[----:B------:R-:W1:Y:S04]  /*4ed0*/  LDS R17, [R105.X4] ;  /* 0x0000000069117984 */ /* 0x000e680000004800 */
[----:B------:R-:W4:Y:S04]  /*4ee0*/  LDL.64 R110, [R1+0x1f8] ;  /* 0x0001f800016e7983 */ /* 0x000f280000100a00 */
        /* <DEDUP_REMOVED lines=8> */
[----:B01----:R-:W0:Y:S04]  /*4f70*/  SHFL.BFLY PT, R76, R17, 0x4, 0x1f ;  /* 0x0c801f00114c7f89 */ /* 0x003e2800000e0000 */
[----:B------:R-:W4:Y:S04]  /*4f80*/  LDL.64 R218, [R1+0x158] ;  /* 0x0001580001da7983 */ /* 0x000f280000100a00 */
[----:B------:R-:W4:Y:S04]  /*4f90*/  LDL.64 R204, [R1+0x130] ;  /* 0x0001300001cc7983 */ /* 0x000f280000100a00 */
[----:B------:R-:W4:Y:S04]  /*4fa0*/  LDL.64 R244, [R1+0x110] ;  /* 0x0001100001f47983 */ /* 0x000f280000100a00 */
[----:B------:R-:W4:Y:S01]  /*4fb0*/  LDL.64 R248, [R1+0xf8] ;  /* 0x0000f80001f87983 */ /* 0x000f220000100a00 */
[----:B0-----:R-:W-:-:S05]  /*4fc0*/  FADD R76, R17, R76 ;  /* 0x0000004c114c7221 */ /* 0x001fca0000000000 */
[----:B------:R-:W0:Y:S02]  /*4fd0*/  SHFL.BFLY PT, R17, R76, 0x2, 0x1f ;  /* 0x0c401f004c117f89 */ /* 0x000e2400000e0000 */
[----:B0-----:R-:W-:-:S05]  /*4fe0*/  FADD R17, R76, R17 ;  /* 0x000000114c117221 */ /* 0x001fca0000000000 */
[----:B------:R-:W0:Y:S02]  /*4ff0*/  SHFL.BFLY PT, R76, R17, 0x1, 0x1f ;  /* 0x0c201f00114c7f89 */ /* 0x000e2400000e0000 */
[----:B0-----:R-:W-:-:S05]  /*5000*/  FADD R17, R17, R76 ;  /* 0x0000004c11117221 */ /* 0x001fca0000000000 */
[----:B------:R0:W-:Y:S04]  /*5010*/  @!P0 STS [R105.X4], R17 ;  /* 0x0000001169008388 */ /* 0x0001e80000004800 */
[----:B------:R-:W-:Y:S06]  /*5020*/  BAR.SYNC.DEFER_BLOCKING 0x0 ;  /* 0x0000000000007b1d */ /* 0x000fec0000010000 */
[----:B------:R-:W1:Y:S04]  /*5030*/  LDS R17, [R164.X8] ;  /* 0x00000000a4117984 */ /* 0x000e680000008800 */
[----:B------:R-:W-:Y:S04]  /*5040*/  LDS R165, [R227] ;  /* 0x00000000e3a57984 */ /* 0x000fe80000000800 */
[----:B------:R-:W-:Y:S01]  /*5050*/  LDS R164, [R225] ;  /* 0x00000000e1a47984 */ /* 0x000fe20000000800 */
[----:B--2---:R-:W-:-:S03]  /*5060*/  IMAD.WIDE R76, R13, 0x2, R108 ;  /* 0x000000020d4c7825 */ /* 0x004fc600078e026c */
[----:B------:R-:W2:Y:S01]  /*5070*/  LDL.64 R108, [R1+0x1e8] ;  /* 0x0001e800016c7983 */ /* 0x000ea20000100a00 */
[----:B---3--:R-:W-:-:S03]  /*5080*/  IMAD.WIDE R80, R13, 0x2, R80 ;  /* 0x000000020d507825 */ /* 0x008fc600078e0250 */
[----:B------:R3:W2:Y:S01]  /*5090*/  LDG.E.U16 R76, [R76.64] ;  /* 0x000000064c4c7981 */ /* 0x0006a2000c1e1500 */
[----:B-----5:R-:W-:-:S03]  /*50a0*/  IMAD.WIDE R82, R13, 0x2, R82 ;  /* 0x000000020d527825 */ /* 0x020fc600078e0252 */
[----:B---3--:R3:W3:Y:S01]  /*50b0*/  LDG.E.U16 R77, [R80.64] ;  /* 0x00000006504d7981 */ /* 0x0086e2000c1e1500 */
[----:B----4-:R-:W-:-:S03]  /*50c0*/  IMAD.WIDE R102, R13, 0x2, R102 ;  /* 0x000000020d667825 */ /* 0x010fc600078e0266 */
[----:B------:R4:W3:Y:S01]  /*50d0*/  LDG.E.U16 R82, [R82.64] ;  /* 0x0000000652527981 */ /* 0x0008e2000c1e1500 */
[----:B------:R-:W-:-:S04]  /*50e0*/  IMAD.WIDE R100, R13, 0x2, R100 ;  /* 0x000000020d647825 */ /* 0x000fc800078e0264 */
[C---:B---3--:R-:W-:Y:S02]  /*50f0*/  IMAD.WIDE R80, R13.reuse, 0x2, R112 ;  /* 0x000000020d507825 */ /* 0x048fe400078e0270 */
[----:B------:R-:W3:Y:S04]  /*5100*/  LDL.64 R112, [R1+0x1c0] ;  /* 0x0001c00001707983 */ /* 0x000ee80000100a00 */
[----:B------:R0:W3:Y:S04]  /*5110*/  LDG.E.U16 R80, [R80.64] ;  /* 0x0000000650507981 */ /* 0x0000e8000c1e1500 */
[----:B----4-:R4:W3:Y:S04]  /*5120*/  LDG.E.U16 R83, [R100.64] ;  /* 0x0000000664537981 */ /* 0x0108e8000c1e1500 */
[----:B0-----:R0:W3:Y:S01]  /*5130*/  LDG.E.U16 R81, [R102.64] ;  /* 0x0000000666517981 */ /* 0x0010e2000c1e1500 */
[----:B----4-:R-:W-:-:S03]  /*5140*/  IMAD.WIDE R100, R13, 0x2, R134 ;  /* 0x000000020d647825 */ /* 0x010fc600078e0286 */
[----:B------:R-:W4:Y:S01]  /*5150*/  LDL.64 R134, [R1+0x1a0] ;  /* 0x0001a00001867983 */ /* 0x000f220000100a00 */
[----:B0-----:R-:W-:-:S03]  /*5160*/  IMAD.WIDE R102, R13, 0x2, R144 ;  /* 0x000000020d667825 */ /* 0x001fc600078e0290 */
[----:B------:R0:W3:Y:S04]  /*5170*/  LDG.E.U16 R100, [R100.64] ;  /* 0x0000000664647981 */ /* 0x0000e8000c1e1500 */
[----:B------:R-:W3:Y:S01]  /*5180*/  LDL.64 R144, [R1+0x198] ;  /* 0x0001980001907983 */ /* 0x000ee20000100a00 */
[----:B------:R-:W-:-:S03]  /*5190*/  IMAD.WIDE R78, R13, 0x2, R78 ;  /* 0x000000020d4e7825 */ /* 0x000fc600078e024e */
[----:B------:R0:W3:Y:S01]  /*51a0*/  LDG.E.U16 R102, [R102.64] ;  /* 0x0000000666667981 */ /* 0x0000e2000c1e1500 */
[----:B------:R-:W-:-:S03]  /*51b0*/  IMAD.WIDE R106, R13, 0x2, R106 ;  /* 0x000000020d6a7825 */ /* 0x000fc600078e026a */
[----:B------:R0:W3:Y:S04]  /*51c0*/  LDG.E.U16 R78, [R78.64] ;  /* 0x000000064e4e7981 */ /* 0x0000e8000c1e1500 */
[----:B0-----:R0:W3:Y:S02]  /*51d0*/  LDG.E.U16 R79, [R106.64] ;  /* 0x000000066a4f7981 */ /* 0x0010e4000c1e1500 */
[C---:B0-----:R-:W-:Y:S02]  /*51e0*/  IMAD.WIDE R106, R13.reuse, 0x2, R142 ;  /* 0x000000020d6a7825 */ /* 0x041fe400078e028e */
[----:B------:R-:W3:Y:S04]  /*51f0*/  LDL.64 R142, [R1+0x188] ;  /* 0x00018800018e7983 */ /* 0x000ee80000100a00 */
[----:B------:R0:W3:Y:S02]  /*5200*/  LDG.E.U16 R105, [R106.64] ;  /* 0x000000066a697981 */ /* 0x0000e4000c1e1500 */
[----:B0-----:R-:W-:-:S02]  /*5210*/  IMAD.WIDE R106, R13, 0x2, R132 ;  /* 0x000000020d6a7825 */ /* 0x001fc400078e0284 */
[----:B------:R-:W3:Y:S02]  /*5220*/  LDL.64 R132, [R1+0x190] ;  /* 0x0001900001847983 */ /* 0x000ee40000100a00 */
[C---:B------:R-:W-:Y:S02]  /*5230*/  IMAD.WIDE R110, R13.reuse, 0x2, R110 ;  /* 0x000000020d6e7825 */ /* 0x040fe400078e026e */
[----:B------:R0:W3:Y:S02]  /*5240*/  LDG.E.U16 R106, [R106.64] ;  /* 0x000000066a6a7981 */ /* 0x0000e4000c1e1500 */
[C---:B------:R-:W-:Y:S02]  /*5250*/  IMAD.WIDE R114, R13.reuse, 0x2, R114 ;  /* 0x000000020d727825 */ /* 0x040fe400078e0272 */
[----:B------:R1:W3:Y:S04]  /*5260*/  LDG.E.U16 R101, [R110.64] ;  /* 0x000000066e657981 */ /* 0x0002e8000c1e1500 */
[----:B0-----:R3:W3:Y:S01]  /*5270*/  LDG.E.U16 R107, [R114.64] ;  /* 0x00000006726b7981 */ /* 0x0016e2000c1e1500 */
[----:B-1----:R-:W-:-:S03]  /*5280*/  IMAD.WIDE R110, R13, 0x2, R146 ;  /* 0x000000020d6e7825 */ /* 0x002fc600078e0292 */
[----:B------:R-:W3:Y:S01]  /*5290*/  LDL.64 R146, [R1+0x168] ;  /* 0x0001680001927983 */ /* 0x000ee20000100a00 */
[----:B------:R-:W-:-:S03]  /*52a0*/  IMAD.WIDE R136, R13, 0x2, R136 ;  /* 0x000000020d887825 */ /* 0x000fc600078e0288 */
[----:B------:R0:W3:Y:S01]  /*52b0*/  LDG.E.U16 R110, [R110.64] ;  /* 0x000000066e6e7981 */ /* 0x0000e2000c1e1500 */
[----:B------:R-:W-:-:S06]  /*52c0*/  IMAD.WIDE R196, R13, 0x2, R196 ;  /* 0x000000020dc47825 */ /* 0x000fcc00078e02c4 */
[----:B------:R1:W3:Y:S04]  /*52d0*/  LDG.E.U16 R196, [R196.64] ;  /* 0x00000006c4c47981 */ /* 0x0002e8000c1e1500 */
[----:B0-----:R0:W3:Y:S01]  /*52e0*/  LDG.E.U16 R111, [R136.64] ;  /* 0x00000006886f7981 */ /* 0x0010e2000c1e1500 */
[----:B--2---:R-:W-:-:S05]  /*52f0*/  IMAD.WIDE R108, R13, 0x2, R108 ;  /* 0x000000020d6c7825 */ /* 0x004fca00078e026c */
[----:B------:R2:W5:Y:S02]  /*5300*/  LDG.E.U16 R103, [R108.64] ;  /* 0x000000066c677981 */ /* 0x000564000c1e1500 */
[C---:B--2---:R-:W-:Y:S02]  /*5310*/  IMAD.WIDE R108, R13.reuse, 0x2, R140 ;  /* 0x000000020d6c7825 */ /* 0x044fe400078e028c */
[----:B------:R-:W2:Y:S04]  /*5320*/  LDL.64 R140, [R1+0x180] ;  /* 0x00018000018c7983 */ /* 0x000ea80000100a00 */
[----:B------:R0:W5:Y:S01]  /*5330*/  LDG.E.U16 R108, [R108.64] ;  /* 0x000000066c6c7981 */ /* 0x000162000c1e1500 */
[----:B---3--:R-:W-:-:S05]  /*5340*/  IMAD.WIDE R112, R13, 0x2, R112 ;  /* 0x000000020d707825 */ /* 0x008fca00078e0270 */
[----:B0-----:R0:W3:Y:S02]  /*5350*/  LDG.E.U16 R109, [R112.64] ;  /* 0x00000006706d7981 */ /* 0x0010e4000c1e1500 */
[C---:B0-----:R-:W-:Y:S02]  /*5360*/  IMAD.WIDE R112, R13.reuse, 0x2, R138 ;  /* 0x000000020d707825 */ /* 0x041fe400078e028a */
[----:B------:R-:W3:Y:S02]  /*5370*/  LDL.64 R138, [R1+0x170] ;  /* 0x00017000018a7983 */ /* 0x000ee40000100a00 */
[C---:B----4-:R-:W-:Y:S02]  /*5380*/  IMAD.WIDE R134, R13.reuse, 0x2, R134 ;  /* 0x000000020d867825 */ /* 0x050fe400078e0286 */
[----:B------:R0:W4:Y:S02]  /*5390*/  LDG.E.U16 R112, [R112.64] ;  /* 0x0000000670707981 */ /* 0x000124000c1e1500 */
[----:B------:R-:W-:-:S02]  /*53a0*/  IMAD.WIDE R114, R13, 0x2, R144 ;  /* 0x000000020d727825 */ /* 0x000fc400078e0290 */
[----:B------:R-:W3:Y:S04]  /*53b0*/  LDL.64 R144, [R1+0x160] ;  /* 0x0001600001907983 */ /* 0x000ee80000100a00 */
[----:B0-----:R0:W4:Y:S04]  /*53c0*/  LDG.E.U16 R113, [R134.64] ;  /* 0x0000000686717981 */ /* 0x001128000c1e1500 */
[----:B------:R1:W4:Y:S01]  /*53d0*/  LDG.E.U16 R114, [R114.64] ;  /* 0x0000000672727981 */ /* 0x000322000c1e1500 */
[----:B0-----:R-:W-:-:S03]  /*53e0*/  IMAD.WIDE R134, R13, 0x2, R200 ;  /* 0x000000020d867825 */ /* 0x001fc600078e02c8 */
[----:B------:R-:W4:Y:S04]  /*53f0*/  LDL.64 R200, [R1+0x128] ;  /* 0x0001280001c87983 */ /* 0x000f280000100a00 */
[----:B------:R0:W5:Y:S01]  /*5400*/  LDG.E.U16 R134, [R134.64] ;  /* 0x0000000686867981 */ /* 0x000162000c1e1500 */
[----:B------:R-:W-:-:S05]  /*5410*/  IMAD.WIDE R132, R13, 0x2, R132 ;  /* 0x000000020d847825 */ /* 0x000fca00078e0284 */
[----:B-1----:R1:W5:Y:S02]  /*5420*/  LDG.E.U16 R115, [R132.64] ;  /* 0x0000000684737981 */ /* 0x002364000c1e1500 */
[C---:B-1----:R-:W-:Y:S02]  /*5430*/  IMAD.WIDE R132, R13.reuse, 0x2, R142 ;  /* 0x000000020d847825 */ /* 0x042fe400078e028e */
[----:B------:R-:W5:Y:S04]  /*5440*/  LDL.64 R142, [R1+0x150] ;  /* 0x00015000018e7983 */ /* 0x000f680000100a00 */
[----:B------:R1:W5:Y:S01]  /*5450*/  LDG.E.U16 R132, [R132.64] ;  /* 0x0000000684847981 */ /* 0x000362000c1e1500 */
[----:B------:R-:W-:-:S03]  /*5460*/  IMAD.WIDE R136, R13, 0x2, R146 ;  /* 0x000000020d887825 */ /* 0x000fc600078e0292 */
[----:B------:R-:W5:Y:S04]  /*5470*/  LDL.64 R146, [R1+0x120] ;  /* 0x0001200001927983 */ /* 0x000f680000100a00 */
[----:B------:R0:W5:Y:S01]  /*5480*/  LDG.E.U16 R136, [R136.64] ;  /* 0x0000000688887981 */ /* 0x000162000c1e1500 */
[----:B--2---:R-:W-:-:S05]  /*5490*/  IMAD.WIDE R140, R13, 0x2, R140 ;  /* 0x000000020d8c7825 */ /* 0x004fca00078e028c */
[----:B-1----:R1:W2:Y:S02]  /*54a0*/  LDG.E.U16 R133, [R140.64] ;  /* 0x000000068c857981 */ /* 0x0022a4000c1e1500 */
[C---:B-1----:R-:W-:Y:S02]  /*54b0*/  IMAD.WIDE R140, R13.reuse, 0x2, R210 ;  /* 0x000000020d8c7825 */ /* 0x042fe400078e02d2 */
[----:B------:R-:W2:Y:S04]  /*54c0*/  LDL.64 R210, [R1+0x108] ;  /* 0x0001080001d27983 */ /* 0x000ea80000100a00 */
[----:B------:R1:W2:Y:S02]  /*54d0*/  LDG.E.U16 R197, [R140.64] ;  /* 0x000000068cc57981 */ /* 0x0002a4000c1e1500 */
[----:B-1----:R-:W-:-:S02]  /*54e0*/  IMAD.WIDE R140, R13, 0x2, R214 ;  /* 0x000000020d8c7825 */ /* 0x002fc400078e02d6 */
[----:B------:R-:W2:Y:S02]  /*54f0*/  LDL.64 R214, [R1+0xf0] ;  /* 0x0000f00001d67983 */ /* 0x000ea40000100a00 */
[----:B---3--:R-:W-:-:S05]  /*5500*/  IMAD.WIDE R144, R13, 0x2, R144 ;  /* 0x000000020d907825 */ /* 0x008fca00078e0290 */
[----:B0-----:R4:W3:Y:S02]  /*5510*/  LDG.E.U16 R137, [R144.64] ;  /* 0x0000000690897981 */ /* 0x0018e4000c1e1500 */
[C---:B----4-:R-:W-:Y:S02]  /*5520*/  IMAD.WIDE R144, R13.reuse, 0x2, R200 ;  /* 0x000000020d907825 */ /* 0x050fe400078e02c8 */
[----:B------:R0:W4:Y:S04]  /*5530*/  LDG.E.U16 R200, [R140.64] ;  /* 0x000000068cc87981 */ /* 0x000128000c1e1500 */
[----:B0-----:R-:W2:Y:S01]  /*5540*/  LDL.64 R140, [R1+0x118] ;  /* 0x00011800018c7983 */ /* 0x001ea20000100a00 */
[----:B-----5:R-:W-:-:S06]  /*5550*/  IMAD.WIDE R146, R13, 0x2, R146 ;  /* 0x000000020d927825 */ /* 0x020fcc00078e0292 */
[----:B------:R0:W5:Y:S01]  /*5560*/  LDG.E.U16 R146, [R146.64] ;  /* 0x0000000692927981 */ /* 0x000162000c1e1500 */
[----:B--2---:R-:W-:-:S05]  /*5570*/  IMAD.WIDE R140, R13, 0x2, R140 ;  /* 0x000000020d8c7825 */ /* 0x004fca00078e028c */
[----:B0-----:R0:W2:Y:S04]  /*5580*/  LDG.E.U16 R147, [R140.64] ;  /* 0x000000068c937981 */ /* 0x0010a8000c1e1500 */
[----:B0-----:R-:W2:Y:S01]  /*5590*/  LDL.64 R140, [R1+0x100] ;  /* 0x00010000018c7983 */ /* 0x001ea20000100a00 */
[----:B------:R-:W-:-:S05]  /*55a0*/  IMAD.WIDE R138, R13, 0x2, R138 ;  /* 0x000000020d8a7825 */ /* 0x000fca00078e028a */
[----:B------:R0:W3:Y:S01]  /*55b0*/  LDG.E.U16 R135, [R138.64] ;  /* 0x000000068a877981 */ /* 0x0000e2000c1e1500 */
[----:B------:R-:W-:-:S04]  /*55c0*/  IMAD.WIDE R142, R13, 0x2, R142 ;  /* 0x000000020d8e7825 */ /* 0x000fc800078e028e */
[C---:B0-----:R-:W-:Y:S02]  /*55d0*/  IMAD.WIDE R138, R13.reuse, 0x2, R218 ;  /* 0x000000020d8a7825 */ /* 0x041fe400078e02da */
[----:B------:R-:W3:Y:S04]  /*55e0*/  LDL.64 R218, [R1+0xd8] ;  /* 0x0000d80001da7983 */ /* 0x000ee80000100a00 */
[----:B------:R0:W4:Y:S04]  /*55f0*/  LDG.E.U16 R138, [R138.64] ;  /* 0x000000068a8a7981 */ /* 0x000128000c1e1500 */
[----:B0-----:R0:W4:Y:S02]  /*5600*/  LDG.E.U16 R139, [R142.64] ;  /* 0x000000068e8b7981 */ /* 0x001124000c1e1500 */
[----:B0-----:R-:W-:-:S02]  /*5610*/  IMAD.WIDE R142, R13, 0x2, R204 ;  /* 0x000000020d8e7825 */ /* 0x001fc400078e02cc */
[----:B------:R0:W4:Y:S04]  /*5620*/  LDG.E.U16 R204, [R144.64] ;  /* 0x0000000690cc7981 */ /* 0x000128000c1e1500 */
[----:B------:R1:W4:Y:S01]  /*5630*/  LDG.E.U16 R201, [R142.64] ;  /* 0x000000068ec97981 */ /* 0x000322000c1e1500 */
[----:B0-----:R-:W-:-:S04]  /*5640*/  IMAD.WIDE R144, R13, 0x2, R210 ;  /* 0x000000020d907825 */ /* 0x001fc800078e02d2 */
[C---:B-1----:R-:W-:Y:S01]  /*5650*/  IMAD.WIDE R142, R13.reuse, 0x2, R244 ;  /* 0x000000020d8e7825 */ /* 0x042fe200078e02f4 */
[----:B------:R0:W4:Y:S04]  /*5660*/  LDG.E.U16 R210, [R144.64] ;  /* 0x0000000690d27981 */ /* 0x000128000c1e1500 */
[----:B------:R1:W4:Y:S04]  /*5670*/  LDG.E.U16 R205, [R142.64] ;  /* 0x000000068ecd7981 */ /* 0x000328000c1e1500 */
[----:B------:R-:W4:Y:S01]  /*5680*/  LDL.64 R244, [R1+0xb0] ;  /* 0x0000b00001f47983 */ /* 0x000f220000100a00 */
[----:B0-----:R-:W-:-:S04]  /*5690*/  IMAD.WIDE R144, R13, 0x2, R214 ;  /* 0x000000020d907825 */ /* 0x001fc800078e02d6 */
[C---:B-1----:R-:W-:Y:S01]  /*56a0*/  IMAD.WIDE R142, R13.reuse, 0x2, R248 ;  /* 0x000000020d8e7825 */ /* 0x042fe200078e02f8 */
[----:B------:R3:W4:Y:S04]  /*56b0*/  LDG.E.U16 R215, [R144.64] ;  /* 0x0000000690d77981 */ /* 0x000728000c1e1500 */
[----:B------:R0:W4:Y:S04]  /*56c0*/  LDG.E.U16 R214, [R142.64] ;  /* 0x000000068ed67981 */ /* 0x000128000c1e1500 */
[----:B------:R-:W4:Y:S04]  /*56d0*/  LDL.64 R248, [R1+0x80] ;  /* 0x0000800001f87983 */ /* 0x000f280000100a00 */
[----:B0-----:R-:W4:Y:S01]  /*56e0*/  LDL.64 R142, [R1+0xe0] ;  /* 0x0000e000018e7983 */ /* 0x001f220000100a00 */
[----:B--2---:R-:W-:-:S05]  /*56f0*/  IMAD.WIDE R140, R13, 0x2, R140 ;  /* 0x000000020d8c7825 */ /* 0x004fca00078e028c */
[----:B------:R0:W2:Y:S04]  /*5700*/  LDG.E.U16 R211, [R140.64] ;  /* 0x000000068cd37981 */ /* 0x0000a8000c1e1500 */
[----:B0-----:R-:W2:Y:S01]  /*5710*/  LDL.64 R140, [R1+0xe8] ;  /* 0x0000e800018c7983 */ /* 0x001ea20000100a00 */
[----:B---3--:R-:W-:-:S05]  /*5720*/  IMAD.WIDE R144, R13, 0x2, R218 ;  /* 0x000000020d907825 */ /* 0x008fca00078e02da */
[----:B------:R0:W3:Y:S01]  /*5730*/  LDG.E.U16 R222, [R144.64] ;  /* 0x0000000690de7981 */ /* 0x0000e2000c1e1500 */
[----:B----4-:R-:W-:-:S05]  /*5740*/  IMAD.WIDE R142, R13, 0x2, R142 ;  /* 0x000000020d8e7825 */ /* 0x010fca00078e028e */
[----:B------:R1:W4:Y:S04]  /*5750*/  LDG.E.U16 R219, [R142.64] ;  /* 0x000000068edb7981 */ /* 0x000328000c1e1500 */
[----:B-1----:R-:W3:Y:S01]  /*5760*/  LDL.64 R142, [R1+0xc0] ;  /* 0x0000c000018e7983 */ /* 0x002ee20000100a00 */
[----:B--2---:R-:W-:-:S05]  /*5770*/  IMAD.WIDE R140, R13, 0x2, R140 ;  /* 0x000000020d8c7825 */ /* 0x004fca00078e028c */
[----:B------:R1:W2:Y:S04]  /*5780*/  LDG.E.U16 R218, [R140.64] ;  /* 0x000000068cda7981 */ /* 0x0002a8000c1e1500 */
[----:B-1----:R-:W2:Y:S01]  /*5790*/  LDL.64 R140, [R1+0xd0] ;  /* 0x0000d000018c7983 */ /* 0x002ea20000100a00 */
[----:B---3--:R-:W-:-:S05]  /*57a0*/  IMAD.WIDE R142, R13, 0x2, R142 ;  /* 0x000000020d8e7825 */ /* 0x008fca00078e028e */
[----:B------:R1:W3:Y:S04]  /*57b0*/  LDG.E.U16 R226, [R142.64] ;  /* 0x000000068ee27981 */ /* 0x0002e8000c1e1500 */
        /* <DEDUP_REMOVED lines=10> */
[----:B0-----:R-:W-:-:S03]  /*5860*/  IMAD.WIDE R144, R13, 0x2, R244 ;  /* 0x000000020d907825 */ /* 0x001fc600078e02f4 */
[----:B------:R-:W4:Y:S04]  /*5870*/  LDL.64 R244, [R1+0xa8] ;  /* 0x0000a80001f47983 */ /* 0x000f280000100a00 */
[----:B------:R0:W4:Y:S02]  /*5880*/  LDG.E.U16 R228, [R144.64] ;  /* 0x0000000690e47981 */ /* 0x000124000c1e1500 */
[C---:B0-----:R-:W-:Y:S02]  /*5890*/  IMAD.WIDE R144, R13.reuse, 0x2, R248 ;  /* 0x000000020d907825 */ /* 0x041fe400078e02f8 */
[----:B------:R-:W4:Y:S04]  /*58a0*/  LDL.64 R248, [R1+0x78] ;  /* 0x0000780001f87983 */ /* 0x000f280000100a00 */
[----:B------:R0:W4:Y:S04]  /*58b0*/  LDG.E.U16 R234, [R144.64] ;  /* 0x0000000690ea7981 */ /* 0x000128000c1e1500 */
[----:B0-----:R-:W4:Y:S01]  /*58c0*/  LDL.64 R144, [R1+0x50] ;  /* 0x0000500001907983 */ /* 0x001f220000100a00 */
[----:B---3--:R-:W-:-:S05]  /*58d0*/  IMAD.WIDE R142, R13, 0x2, R142 ;  /* 0x000000020d8e7825 */ /* 0x008fca00078e028e */
[----:B------:R0:W3:Y:S04]  /*58e0*/  LDG.E.U16 R238, [R142.64] ;  /* 0x000000068eee7981 */ /* 0x0000e8000c1e1500 */
[----:B0-----:R-:W3:Y:S01]  /*58f0*/  LDL.64 R142, [R1+0xb8] ;  /* 0x0000b800018e7983 */ /* 0x001ee20000100a00 */
[----:B--2---:R-:W-:-:S05]  /*5900*/  IMAD.WIDE R140, R13, 0x2, R140 ;  /* 0x000000020d8c7825 */ /* 0x004fca00078e028c */
[----:B------:R0:W2:Y:S04]  /*5910*/  LDG.E.U16 R236, [R140.64] ;  /* 0x000000068cec7981 */ /* 0x0000a8000c1e1500 */
[----:B0-----:R-:W2:Y:S01]  /*5920*/  LDL.64 R140, [R1+0xc8] ;  /* 0x0000c800018c7983 */ /* 0x001ea20000100a00 */
[----:B----4-:R-:W-:-:S05]  /*5930*/  IMAD.WIDE R144, R13, 0x2, R144 ;  /* 0x000000020d907825 */ /* 0x010fca00078e0290 */
[----:B------:R0:W4:Y:S02]  /*5940*/  LDG.E.U16 R240, [R144.64] ;  /* 0x0000000690f07981 */ /* 0x000124000c1e1500 */
[----:B0-----:R-:W-:-:S05]  /*5950*/  IMAD.WIDE R144, R13, 0x2, R244 ;  /* 0x000000020d907825 */ /* 0x001fca00078e02f4 */
[----:B------:R0:W4:Y:S01]  /*5960*/  LDG.E.U16 R245, [R144.64] ;  /* 0x0000000690f57981 */ /* 0x000122000c1e1500 */
[----:B---3--:R-:W-:-:S05]  /*5970*/  IMAD.WIDE R142, R13, 0x2, R142 ;  /* 0x000000020d8e7825 */ /* 0x008fca00078e028e */
[----:B------:R1:W3:Y:S04]  /*5980*/  LDG.E.U16 R244, [R142.64] ;  /* 0x000000068ef47981 */ /* 0x0002e8000c1e1500 */
[----:B-1----:R-:W3:Y:S01]  /*5990*/  LDL.64 R142, [R1+0x88] ;  /* 0x00008800018e7983 */ /* 0x002ee20000100a00 */
[----:B--2---:R-:W-:-:S05]  /*59a0*/  IMAD.WIDE R140, R13, 0x2, R140 ;  /* 0x000000020d8c7825 */ /* 0x004fca00078e028c */
[----:B------:R1:W2:Y:S04]  /*59b0*/  LDG.E.U16 R242, [R140.64] ;  /* 0x000000068cf27981 */ /* 0x0002a8000c1e1500 */
[----:B-1----:R-:W2:Y:S01]  /*59c0*/  LDL.64 R140, [R1+0x98] ;  /* 0x00009800018c7983 */ /* 0x002ea20000100a00 */
[----:B0-----:R-:W-:-:S05]  /*59d0*/  IMAD.WIDE R144, R13, 0x2, R248 ;  /* 0x000000020d907825 */ /* 0x001fca00078e02f8 */
        /* <DEDUP_REMOVED lines=8> */
[----:B----4-:R-:W-:-:S06]  /*5a60*/  IMAD.WIDE R144, R13, 0x2, R144 ;  /* 0x000000020d907825 */ /* 0x010fcc00078e0290 */
[----:B------:R-:W4:Y:S01]  /*5a70*/  LDG.E.U16 R144, [R144.64] ;  /* 0x0000000690907981 */ /* 0x000f22000c1e1500 */
[----:B---3--:R-:W-:-:S06]  /*5a80*/  IMAD.WIDE R142, R13, 0x2, R142 ;  /* 0x000000020d8e7825 */ /* 0x008fcc00078e028e */
[----:B------:R-:W3:Y:S01]  /*5a90*/  LDG.E.U16 R142, [R142.64] ;  /* 0x000000068e8e7981 */ /* 0x000ee2000c1e1500 */
[----:B--2---:R-:W-:-:S06]  /*5aa0*/  IMAD.WIDE R140, R13, 0x2, R140 ;  /* 0x000000020d8c7825 */ /* 0x004fcc00078e028c */
[----:B------:R0:W2:Y:S01]  /*5ab0*/  LDG.E.U16 R140, [R140.64] ;  /* 0x000000068c8c7981 */ /* 0x0000a2000c1e1500 */
[----:B------:R-:W-:-:S03]  /*5ac0*/  FFMA R195, R104, R195, R17 ;  /* 0x000000c368c37223 */ /* 0x000fc60000000011 */
[----:B------:R-:W-:Y:S04]  /*5ad0*/  LDS R17, [R223] ;  /* 0x00000000df117984 */ /* 0x000fe80000000800 */
[----:B------:R-:W-:Y:S01]  /*5ae0*/  BAR.SYNC.DEFER_BLOCKING 0x0 ;  /* 0x0000000000007b1d */ /* 0x000fe20000010000 */
[----:B0-----:R-:W-:-:S05]  /*5af0*/  LOP3.LUT R141, R2, 0x40, RZ, 0x3c, !PT ;  /* 0x00000040028d7812 */ /* 0x001fca00078e3cff */
[----:B------:R-:W-:Y:S04]  /*5b00*/  STS.U16 [R2], R76 ;  /* 0x0000004c02007388 */ /* 0x000fe80000000400 */
        /* <DEDUP_REMOVED lines=17> */
[----:B-----5:R-:W-:Y:S04]  /*5c20*/  STS.U16 [R2+0x4800], R146 ;  /* 0x0048009202007388 */ /* 0x020fe80000000400 */
        /* <DEDUP_REMOVED lines=36> */
[----:B------:R-:W-:Y:S01]  /*5e70*/  STS.U16 [R141+0x5e00], R242 ;  /* 0x005e00f28d007388 */ /* 0x000fe20000000400 */
[----:B------:R-:W-:-:S03]  /*5e80*/  F2FP.PACK_AB R68, R69, R68 ;  /* 0x000000444544723e */ /* 0x000fc600000000ff */
[----:B------:R-:W-:Y:S01]  /*5e90*/  STS.U16 [R141+0x6200], R244 ;  /* 0x006200f48d007388 */ /* 0x000fe20000000400 */
[----:B------:R-:W-:-:S03]  /*5ea0*/  F2FP.PACK_AB R70, R71, R70 ;  /* 0x000000464746723e */ /* 0x000fc600000000ff */
[----:B------:R-:W-:Y:S01]  /*5eb0*/  STS.U16 [R141+0x6600], R245 ;  /* 0x006600f58d007388 */ /* 0x000fe20000000400 */
[----:B------:R-:W-:Y:S02]  /*5ec0*/  F2FP.PACK_AB R72, R73, R72 ;  /* 0x000000484948723e */ /* 0x000fe400000000ff */
[----:B------:R-:W-:Y:S01]  /*5ed0*/  F2FP.PACK_AB R74, R75, R74 ;  /* 0x0000004a4b4a723e */ /* 0x000fe200000000ff */
[----:B------:R-:W-:Y:S04]  /*5ee0*/  STS.U16 [R141+0x6a00], R248 ;  /* 0x006a00f88d007388 */ /* 0x000fe80000000400 */
[----:B------:R-:W-:Y:S04]  /*5ef0*/  STS.U16 [R141+0x6e00], R249 ;  /* 0x006e00f98d007388 */ /* 0x000fe80000000400 */
[----:B------:R-:W-:Y:S04]  /*5f00*/  STS.U16 [R141+0x7200], R252 ;  /* 0x007200fc8d007388 */ /* 0x000fe80000000400 */
[----:B--2---:R-:W-:Y:S04]  /*5f10*/  STS.U16 [R141+0x7600], R140 ;  /* 0x0076008c8d007388 */ /* 0x004fe80000000400 */
[----:B---3--:R-:W-:Y:S04]  /*5f20*/  STS.U16 [R141+0x7a00], R142 ;  /* 0x007a008e8d007388 */ /* 0x008fe80000000400 */
[----:B----4-:R2:W-:Y:S04]  /*5f30*/  STS.U16 [R141+0x7e00], R144 ;  /* 0x007e00908d007388 */ /* 0x0105e80000000400 */
[----:B------:R-:W-:Y:S04]  /*5f40*/  STS [R10+0xc000], R68 ;  /* 0x00c000440a007388 */ /* 0x000fe80000000800 */
[----:B------:R-:W-:Y:S04]  /*5f50*/  STS [R10+0xc400], R70 ;  /* 0x00c400460a007388 */ /* 0x000fe80000000800 */
[----:B------:R-:W-:Y:S04]  /*5f60*/  STS [R10+0xc800], R72 ;  /* 0x00c800480a007388 */ /* 0x000fe80000000800 */
[----:B------:R-:W-:Y:S04]  /*5f70*/  STS [R10+0xcc00], R74 ;  /* 0x00cc004a0a007388 */ /* 0x000fe80000000800 */
[----:B------:R-:W-:Y:S06]  /*5f80*/  BAR.SYNC.DEFER_BLOCKING 0x0 ;  /* 0x0000000000007b1d */ /* 0x000fec0000010000 */
[----:B------:R-:W-:Y:S04]  /*5f90*/  LDSM.16.M88.4 R100, [R14+0xc000] ;  /* 0x00c000000e64783b */ /* 0x000fe80000000200 */
[----:B------:R-:W3:Y:S04]  /*5fa0*/  LDSM.16.M88.4 R80, [R9] ;  /* 0x000000000950783b */ /* 0x000ee80000000200 */
[----:B------:R-:W4:Y:S04]  /*5fb0*/  LDSM.16.M88.4 R76, [R9+0x2000] ;  /* 0x00200000094c783b */ /* 0x000f280000000200 */
[----:B------:R-:W5:Y:S04]  /*5fc0*/  LDSM.16.M88.4 R68, [R9+0x4000] ;  /* 0x004000000944783b */ /* 0x000f680000000200 */
[----:B------:R-:W4:Y:S04]  /*5fd0*/  LDSM.16.M88.4 R72, [R9+0x6000] ;  /* 0x006000000948783b */ /* 0x000f280000000200 */
[----:B------:R-:W4:Y:S01]  /*5fe0*/  LDSM.16.M88.4 R108, [R14+0xc800] ;  /* 0x00c800000e6c783b */ /* 0x000f220000000200 */
[----:B0-----:R-:W-:-:S02]  /*5ff0*/  FMUL R136, R104, R96 ;  /* 0x0000006068887220 */ /* 0x001fc40000400000 */
[----:B------:R-:W-:Y:S02]  /*6000*/  FMUL R137, R104, R97 ;  /* 0x0000006168897220 */ /* 0x000fe40000400000 */
[C---:B-1----:R-:W-:Y:S02]  /*6010*/  FMUL R138, R8.reuse, R98 ;  /* 0x00000062088a7220 */ /* 0x042fe40000400000 */
[----:B------:R-:W-:Y:S02]  /*6020*/  FMUL R139, R8, R99 ;  /* 0x00000063088b7220 */ /* 0x000fe40000400000 */
[C---:B--2---:R-:W-:Y:S02]  /*6030*/  FMUL R144, R104.reuse, R92 ;  /* 0x0000005c68907220 */ /* 0x044fe40000400000 */
[----:B------:R-:W-:Y:S02]  /*6040*/  FMUL R145, R104, R93 ;  /* 0x0000005d68917220 */ /* 0x000fe40000400000 */
[----:B------:R-:W-:-:S02]  /*6050*/  FMUL R146, R8, R94 ;  /* 0x0000005e08927220 */ /* 0x000fc40000400000 */
[----:B------:R-:W-:Y:S02]  /*6060*/  FMUL R147, R8, R95 ;  /* 0x0000005f08937220 */ /* 0x000fe40000400000 */
[C---:B------:R-:W-:Y:S02]  /*6070*/  FMUL R140, R104.reuse, R88 ;  /* 0x00000058688c7220 */ /* 0x040fe40000400000 */
[----:B------:R-:W-:Y:S02]  /*6080*/  FMUL R141, R104, R89 ;  /* 0x00000059688d7220 */ /* 0x000fe40000400000 */
[C---:B------:R-:W-:Y:S02]  /*6090*/  FMUL R142, R8.reuse, R90 ;  /* 0x0000005a088e7220 */ /* 0x040fe40000400000 */
[----:B------:R-:W-:Y:S02]  /*60a0*/  FMUL R143, R8, R91 ;  /* 0x0000005b088f7220 */ /* 0x000fe40000400000 */
[----:B------:R-:W-:-:S02]  /*60b0*/  FMUL R84, R104, R84 ;  /* 0x0000005468547220 */ /* 0x000fc40000400000 */
[----:B------:R-:W-:Y:S02]  /*60c0*/  FMUL R85, R104, R85 ;  /* 0x0000005568557220 */ /* 0x000fe40000400000 */
[C---:B------:R-:W-:Y:S02]  /*60d0*/  FMUL R86, R8.reuse, R86 ;  /* 0x0000005608567220 */ /* 0x040fe40000400000 */
[----:B------:R-:W-:Y:S01]  /*60e0*/  FMUL R87, R8, R87 ;  /* 0x0000005708577220 */ /* 0x000fe20000400000 */
[----:B------:R-:W-:Y:S01]  /*60f0*/  LOP3.LUT R112, R14, 0x20, RZ, 0x3c, !PT ;  /* 0x000000200e707812 */ /* 0x000fe200078e3cff */
[C---:B---3--:R-:W-:Y:S04]  /*6100*/  HMMA.16816.F32 R136, R100.reuse, R80, R136 ;  /* 0x000000506488723c */ /* 0x048fe80000001888 */
[----:B------:R-:W0:Y:S04]  /*6110*/  LDSM.16.M88.4 R96, [R112+0xc000] ;  /* 0x00c000007060783b */ /* 0x000e280000000200 */
[C---:B----4-:R-:W-:Y:S08]  /*6120*/  HMMA.16816.F32 R144, R100.reuse, R76, R144 ;  /* 0x0000004c6490723c */ /* 0x050ff00000001890 */
[C---:B-----5:R-:W-:Y:S08]  /*6130*/  HMMA.16816.F32 R140, R100.reuse, R68, R140 ;  /* 0x00000044648c723c */ /* 0x060ff0000000188c */
[----:B------:R-:W-:Y:S01]  /*6140*/  HMMA.16816.F32 R84, R100, R72, R84 ;  /* 0x000000486454723c */ /* 0x000fe20000001854 */
[----:B------:R-:W1:Y:S01]  /*6150*/  LDSM.16.M88.4 R100, [R112+0xc800] ;  /* 0x00c800007064783b */ /* 0x000e620000000200 */
[----:B------:R-:W-:-:S02]  /*6160*/  FMUL R88, R16, R116 ;  /* 0x0000007410587220 */ /* 0x000fc40000400000 */
[C---:B------:R-:W-:Y:S02]  /*6170*/  FMUL R89, R16.reuse, R117 ;  /* 0x0000007510597220 */ /* 0x040fe40000400000 */
[C---:B------:R-:W-:Y:S02]  /*6180*/  FMUL R90, R15.reuse, R118 ;  /* 0x000000760f5a7220 */ /* 0x040fe40000400000 */
[C---:B------:R-:W-:Y:S02]  /*6190*/  FMUL R91, R15.reuse, R119 ;  /* 0x000000770f5b7220 */ /* 0x040fe40000400000 */
[C---:B------:R-:W-:Y:S02]  /*61a0*/  FMUL R92, R16.reuse, R120 ;  /* 0x00000078105c7220 */ /* 0x040fe40000400000 */
[----:B------:R-:W-:Y:S02]  /*61b0*/  FMUL R93, R16, R121 ;  /* 0x00000079105d7220 */ /* 0x000fe40000400000 */
[----:B------:R-:W-:-:S02]  /*61c0*/  FMUL R94, R15, R122 ;  /* 0x0000007a0f5e7220 */ /* 0x000fc40000400000 */
[C---:B------:R-:W-:Y:S02]  /*61d0*/  FMUL R95, R15.reuse, R123 ;  /* 0x0000007b0f5f7220 */ /* 0x040fe40000400000 */
[C---:B------:R-:W-:Y:S02]  /*61e0*/  FMUL R104, R16.reuse, R124 ;  /* 0x0000007c10687220 */ /* 0x040fe40000400000 */
[C---:B------:R-:W-:Y:S02]  /*61f0*/  FMUL R105, R16.reuse, R125 ;  /* 0x0000007d10697220 */ /* 0x040fe40000400000 */
[C---:B------:R-:W-:Y:S02]  /*6200*/  FMUL R106, R15.reuse, R126 ;  /* 0x0000007e0f6a7220 */ /* 0x040fe40000400000 */
[----:B------:R-:W-:Y:S02]  /*6210*/  FMUL R107, R15, R127 ;  /* 0x0000007f0f6b7220 */ /* 0x000fe40000400000 */
[----:B------:R-:W-:-:S02]  /*6220*/  FMUL R128, R16, R128 ;  /* 0x0000008010807220 */ /* 0x000fc40000400000 */
[----:B------:R-:W-:Y:S02]  /*6230*/  FMUL R129, R16, R129 ;  /* 0x0000008110817220 */ /* 0x000fe40000400000 */
[C---:B------:R-:W-:Y:S02]  /*6240*/  FMUL R130, R15.reuse, R130 ;  /* 0x000000820f827220 */ /* 0x040fe40000400000 */
[----:B------:R-:W-:Y:S01]  /*6250*/  FMUL R131, R15, R131 ;  /* 0x000000830f837220 */ /* 0x000fe20000400000 */
[----:B------:R-:W-:Y:S01]  /*6260*/  HMMA.16816.F32 R88, R108, R80, R88 ;  /* 0x000000506c58723c */ /* 0x000fe20000001858 */
[----:B------:R-:W-:Y:S02]  /*6270*/  LOP3.LUT R132, R14, 0x40, RZ, 0x3c, !PT ;  /* 0x000000400e847812 */ /* 0x000fe400078e3cff */
[----:B------:R-:W-:-:S03]  /*6280*/  LOP3.LUT R133, R9, 0x40, RZ, 0x3c, !PT ;  /* 0x0000004009857812 */ /* 0x000fc600078e3cff */
[----:B------:R-:W-:Y:S02]  /*6290*/  LDSM.16.M88.4 R112, [R132+0xc000] ;  /* 0x00c000008470783b */ /* 0x000fe40000000200 */
[C---:B------:R-:W-:Y:S02]  /*62a0*/  HMMA.16816.F32 R92, R108.reuse, R76, R92 ;  /* 0x0000004c6c5c723c */ /* 0x040fe4000000185c */
[----:B------:R-:W2:Y:S04]  /*62b0*/  LDSM.16.M88.4 R116, [R133] ;  /* 0x000000008574783b */ /* 0x000ea80000000200 */
[----:B------:R-:W3:Y:S02]  /*62c0*/  LDSM.16.M88.4 R120, [R133+0x2000] ;  /* 0x002000008578783b */ /* 0x000ee40000000200 */
[C---:B------:R-:W-:Y:S02]  /*62d0*/  HMMA.16816.F32 R104, R108.reuse, R68, R104 ;  /* 0x000000446c68723c */ /* 0x040fe40000001868 */
[----:B------:R-:W4:Y:S06]  /*62e0*/  LDSM.16.M88.4 R124, [R133+0x4000] ;  /* 0x00400000857c783b */ /* 0x000f2c0000000200 */
[----:B------:R-:W-:Y:S01]  /*62f0*/  HMMA.16816.F32 R108, R108, R72, R128 ;  /* 0x000000486c6c723c */ /* 0x000fe20000001880 */
[----:B------:R-:W5:Y:S04]  /*6300*/  LDSM.16.M88.4 R128, [R133+0x6000] ;  /* 0x006000008580783b */ /* 0x000f680000000200 */
[----:B------:R-:W2:Y:S01]  /*6310*/  LDSM.16.M88.4 R132, [R132+0xc800] ;  /* 0x00c800008484783b */ /* 0x000ea20000000200 */
[----:B------:R-:W-:-:S02]  /*6320*/  LOP3.LUT R196, R14, 0x60, RZ, 0x3c, !PT ;  /* 0x000000600ec47812 */ /* 0x000fc400078e3cff */
[C---:B0-----:R-:W-:Y:S08]  /*6330*/  HMMA.16816.F32 R136, R96.reuse, R82, R136 ;  /* 0x000000526088723c */ /* 0x041ff00000001888 */
[C---:B------:R-:W-:Y:S08]  /*6340*/  HMMA.16816.F32 R144, R96.reuse, R78, R144 ;  /* 0x0000004e6090723c */ /* 0x040ff00000001890 */
[C---:B------:R-:W-:Y:S08]  /*6350*/  HMMA.16816.F32 R140, R96.reuse, R70, R140 ;  /* 0x00000046608c723c */ /* 0x040ff0000000188c */
[----:B------:R-:W-:Y:S08]  /*6360*/  HMMA.16816.F32 R84, R96, R74, R84 ;  /* 0x0000004a6054723c */ /* 0x000ff00000001854 */
[C---:B-1----:R-:W-:Y:S08]  /*6370*/  HMMA.16816.F32 R88, R100.reuse, R82, R88 ;  /* 0x000000526458723c */ /* 0x042ff00000001858 */
[C---:B------:R-:W-:Y:S08]  /*6380*/  HMMA.16816.F32 R92, R100.reuse, R78, R92 ;  /* 0x0000004e645c723c */ /* 0x040ff0000000185c */
[C---:B------:R-:W-:Y:S01]  /*6390*/  HMMA.16816.F32 R104, R100.reuse, R70, R104 ;  /* 0x000000466468723c */ /* 0x040fe20000001868 */
[----:B------:R-:W-:Y:S07]  /*63a0*/  LDSM.16.M88.4 R68, [R196+0xc800] ;  /* 0x00c80000c444783b */ /* 0x000fee0000000200 */
[----:B------:R-:W-:Y:S01]  /*63b0*/  HMMA.16816.F32 R108, R100, R74, R108 ;  /* 0x0000004a646c723c */ /* 0x000fe2000000186c */
[----:B------:R0:W1:Y:S04]  /*63c0*/  LDSM.16.M88.4 R72, [R196+0xc000] ;  /* 0x00c00000c448783b */ /* 0x0000680000000200 */
[----:B0-----:R-:W0:Y:S03]  /*63d0*/  S2R R196, SR_CTAID.X ;  /* 0x0000000000c47919 */ /* 0x001e260000002500 */
[C---:B--2---:R-:W-:Y:S08]  /*63e0*/  HMMA.16816.F32 R136, R112.reuse, R116, R136 ;  /* 0x000000747088723c */ /* 0x044ff00000001888 */
[C---:B---3--:R-:W-:Y:S08]  /*63f0*/  HMMA.16816.F32 R144, R112.reuse, R120, R144 ;  /* 0x000000787090723c */ /* 0x048ff00000001890 */
[C---:B----4-:R-:W-:Y:S08]  /*6400*/  HMMA.16816.F32 R140, R112.reuse, R124, R140 ;  /* 0x0000007c708c723c */ /* 0x050ff0000000188c */
[----:B-----5:R-:W-:Y:S01]  /*6410*/  HMMA.16816.F32 R84, R112, R128, R84 ;  /* 0x000000807054723c */ /* 0x020fe20000001854 */
[----:B0-----:R-:W-:-:S07]  /*6420*/  IMAD.SHL.U32 R196, R196, 0x20, RZ ;  /* 0x00000020c4c47824 */ /* 0x001fce00078e00ff */
[C---:B------:R-:W-:Y:S08]  /*6430*/  HMMA.16816.F32 R76, R132.reuse, R116, R88 ;  /* 0x00000074844c723c */ /* 0x040ff00000001858 */
[C---:B------:R-:W-:Y:S08]  /*6440*/  HMMA.16816.F32 R80, R132.reuse, R120, R92 ;  /* 0x000000788450723c */ /* 0x040ff0000000185c */
[C---:B------:R-:W-:Y:S08]  /*6450*/  HMMA.16816.F32 R104, R132.reuse, R124, R104 ;  /* 0x0000007c8468723c */ /* 0x040ff00000001868 */
[----:B------:R-:W-:Y:S01]  /*6460*/  HMMA.16816.F32 R108, R132, R128, R108 ;  /* 0x00000080846c723c */ /* 0x000fe2000000186c */
[----:B------:R-:W-:Y:S01]  /*6470*/  UIADD3 UR4, UR4, 0x40, URZ ;  /* 0x0000004004047890 */ /* 0x000fe2000fffe03f */
[----:B------:R-:W-:-:S05]  /*6480*/  IADD3 R196, R196, 0x20, RZ ;  /* 0x00000020c4c47810 */ /* 0x000fca0007ffe0ff */
[----:B------:R-:W-:Y:S01]  /*6490*/  ISETP.LE.AND P2, PT, R196, UR4, PT ;  /* 0x00000004c4007c0c */ /* 0x000fe2000bf43270 */
[----:B-1----:R-:W-:Y:S01]  /*64a0*/  HMMA.16816.F32 R96, R72, R118, R136 ;  /* 0x000000764860723c */ /* 0x002fe20000001888 */
[----:B------:R-:W-:-:S07]  /*64b0*/  FFMA R194, R8, R194, R165 ;  /* 0x000000c208c27223 */ /* 0x000fce00000000a5 */
[----:B------:R-:W-:Y:S01]  /*64c0*/  HMMA.16816.F32 R92, R72, R122, R144 ;  /* 0x0000007a485c723c */ /* 0x000fe20000001890 */
[----:B------:R-:W-:-:S07]  /*64d0*/  FFMA R193, R16, R193, R164 ;  /* 0x000000c110c17223 */ /* 0x000fce00000000a4 */
[----:B------:R-:W-:Y:S01]  /*64e0*/  HMMA.16816.F32 R88, R72, R126, R140 ;  /* 0x0000007e4858723c */ /* 0x000fe2000000188c */
[----:B------:R-:W-:-:S07]  /*64f0*/  FFMA R192, R15, R192, R17 ;  /* 0x000000c00fc07223 */ /* 0x000fce0000000011 */
[----:B------:R-:W-:Y:S01]  /*6500*/  HMMA.16816.F32 R84, R72, R130, R84 ;  /* 0x000000824854723c */ /* 0x000fe20000001854 */
[----:B------:R-:W-:Y:S01]  /*6510*/  IMAD.MOV.U32 R8, RZ, RZ, R3 ;  /* 0x000000ffff087224 */ /* 0x000fe200078e0003 */
[----:B------:R-:W-:-:S06]  /*6520*/  MOV R17, R5 ;  /* 0x0000000500117202 */ /* 0x000fcc0000000f00 */
[----:B------:R-:W-:Y:S01]  /*6530*/  HMMA.16816.F32 R116, R68, R118, R76 ;  /* 0x000000764474723c */ /* 0x000fe2000000184c */
[----:B------:R-:W-:-:S07]  /*6540*/  IMAD.MOV.U32 R16, RZ, RZ, R4 ;  /* 0x000000ffff107224 */ /* 0x000fce00078e0004 */
[----:B------:R-:W-:Y:S01]  /*6550*/  HMMA.16816.F32 R120, R68, R122, R80 ;  /* 0x0000007a4478723c */ /* 0x000fe20000001850 */
[----:B------:R-:W-:-:S07]  /*6560*/  IMAD.MOV.U32 R15, RZ, RZ, R6 ;  /* 0x000000ffff0f7224 */ /* 0x000fce00078e0006 */
[C---:B------:R-:W-:Y:S08]  /*6570*/  HMMA.16816.F32 R124, R68.reuse, R126, R104 ;  /* 0x0000007e447c723c */ /* 0x040ff00000001868 */
[----:B------:R-:W-:Y:S07]  /*6580*/  HMMA.16816.F32 R128, R68, R130, R108 ;  /* 0x000000824480723c */ /* 0x000fee000000186c */
[----:B------:R-:W-:-:S05]  /*6590*/  MOV R68, 0x40 ;  /* 0x0000004000447802 */ /* 0x000fca0000000f00 */
[C---:B------:R-:W-:Y:S02]  /*65a0*/  IMAD R7, R68.reuse, c[0x0][0x1a4], R7 ;  /* 0x0000690044077a24 */ /* 0x040fe400078e0207 */
[----:B------:R-:W-:Y:S01]  /*65b0*/  IMAD R13, R68, c[0x0][0x1b4], R13 ;  /* 0x00006d00440d7a24 */ /* 0x000fe200078e020d */
[----:B------:R-:W-:Y:S01]  /*65c0*/  @P2 CALL.REL.NOINC `(.L_x_0) ;  /* 0x0000001000002944 */ /* 0x000fe20003c00000 */
[----:B------:R-:W-:Y:S05]  /*65d0*/  BRA `(.L_x_9) ;  /* 0xffffcc8000007947 */ /* 0x000fea000383ffff */
.L_x_0:
[----:B------:R-:W0:Y:S01]  /*65e0*/  S2R R78, SR_CTAID.X ;  /* 0x00000000004e7919 */ /* 0x000e220000002500 */
[C---:B------:R-:W-:Y:S01]  /*65f0*/  FMUL R2, R195.reuse, 8388608 ;  /* 0x4b000000c3027820 */ /* 0x040fe20000400000 */
[----:B------:R-:W-:Y:S02]  /*6600*/  FSETP.GEU.AND P3, PT, R195, 1.175494350822287508e-38, PT ;  /* 0x00800000c300780b */ /* 0x000fe40003f6e000 */
[----:B------:R-:W1:Y:S01]  /*6610*/  S2R R100, SR_TID.X ;  /* 0x0000000000647919 */ /* 0x000e620000002100 */
[----:B------:R-:W-:Y:S02]  /*6620*/  FSETP.GEU.AND P4, PT, R194, 1.175494350822287508e-38, PT ;  /* 0x00800000c200780b */ /* 0x000fe40003f8e000 */
[----:B------:R-:W-:Y:S01]  /*6630*/  FSEL R47, R2, R195, !P3 ;  /* 0x000000c3022f7208 */ /* 0x000fe20005800000 */
[----:B------:R-:W2:Y:S01]  /*6640*/  S2R R68, SR_TID.X ;  /* 0x0000000000447919 */ /* 0x000ea20000002100 */
[----:B------:R-:W-:-:S02]  /*6650*/  FSETP.GEU.AND P5, PT, R193, 1.175494350822287508e-38, PT ;  /* 0x00800000c100780b */ /* 0x000fc40003fae000 */
[----:B------:R-:W-:Y:S01]  /*6660*/  IADD3 R2, R47, -0x3f3504f3, RZ ;  /* 0xc0cafb0d2f027810 */ /* 0x000fe20007ffe0ff */
[----:B------:R-:W3:Y:S01]  /*6670*/  S2R R80, SR_CTAID.Y ;  /* 0x0000000000507919 */ /* 0x000ee20000002600 */
[----:B------:R-:W-:Y:S02]  /*6680*/  FSETP.GEU.AND P6, PT, R192, 1.175494350822287508e-38, PT ;  /* 0x00800000c000780b */ /* 0x000fe40003fce000 */
[----:B------:R-:W-:Y:S01]  /*6690*/  LOP3.LUT R10, R2, 0xff800000, RZ, 0xc0, !PT ;  /* 0xff800000020a7812 */ /* 0x000fe200078ec0ff */
[----:B------:R-:W-:Y:S06]  /*66a0*/  BAR.SYNC.DEFER_BLOCKING 0x0 ;  /* 0x0000000000007b1d */ /* 0x000fec0000010000 */
[----:B------:R-:W-:Y:S01]  /*66b0*/  I2F R12, R10 ;  /* 0x0000000a000c7306 */ /* 0x000fe20000201400 */
[----:B0-----:R-:W-:-:S02]  /*66c0*/  IMAD.SHL.U32 R78, R78, 0x20, RZ ;  /* 0x000000204e4e7824 */ /* 0x001fc400078e00ff */
[----:B-1----:R-:W-:-:S03]  /*66d0*/  IMAD.SHL.U32 R11, R100, 0x10, RZ ;  /* 0x00000010640b7824 */ /* 0x002fc600078e00ff */
[--C-:B------:R-:W-:Y:S02]  /*66e0*/  LOP3.LUT R78, R78, 0x1f, R100.reuse, 0xf8, !PT ;  /* 0x0000001f4e4e7812 */ /* 0x100fe400078ef864 */
[----:B------:R-:W-:Y:S02]  /*66f0*/  SHF.R.U32.HI R16, RZ, 0x1, R100 ;  /* 0x00000001ff107819 */ /* 0x000fe40000011664 */
[----:B--2---:R-:W-:Y:S01]  /*6700*/  LOP3.LUT R70, R68, 0xe0, RZ, 0xc0, !PT ;  /* 0x000000e044467812 */ /* 0x004fe200078ec0ff */
[----:B------:R-:W-:Y:S01]  /*6710*/  IMAD R9, R78, c[0x0][0x1c4], RZ ;  /* 0x000071004e097a24 */ /* 0x000fe200078e02ff */
[----:B------:R-:W-:Y:S01]  /*6720*/  LOP3.LUT R69, R68, 0x3, RZ, 0xc0, !PT ;  /* 0x0000000344457812 */ /* 0x000fe200078ec0ff */
[----:B---3--:R-:W-:Y:S01]  /*6730*/  IMAD R8, R80, c[0x0][0x1c0], RZ ;  /* 0x0000700050087a24 */ /* 0x008fe200078e02ff */
[----:B------:R-:W-:Y:S01]  /*6740*/  LOP3.LUT R68, R68, 0xff, RZ, 0xc0, !PT ;  /* 0x000000ff44447812 */ /* 0x000fe200078ec0ff */
[----:B------:R-:W-:Y:S01]  /*6750*/  IMAD.SHL.U32 R7, R9, 0x2, RZ ;  /* 0x0000000209077824 */ /* 0x000fe200078e00ff */
[----:B------:R-:W-:Y:S01]  /*6760*/  LOP3.LUT R15, R11, 0x70, RZ, 0xc0, !PT ;  /* 0x000000700b0f7812 */ /* 0x000fe200078ec0ff */
[----:B------:R-:W-:Y:S01]  /*6770*/  IMAD.HI R11, R9, 0x2, RZ ;  /* 0x00000002090b7827 */ /* 0x000fe200078e02ff */
[----:B------:R-:W-:-:S02]  /*6780*/  SHF.L.U32 R0, R8, 0x1, RZ ;  /* 0x0000000108007819 */ /* 0x000fc400000006ff */
[----:B------:R-:W-:Y:S01]  /*6790*/  ISETP.GE.U32.AND P0, PT, R68, 0x20, PT ;  /* 0x000000204400780c */ /* 0x000fe20003f06070 */
[----:B------:R-:W-:Y:S01]  /*67a0*/  IMAD.HI R8, R8, 0x2, RZ ;  /* 0x0000000208087827 */ /* 0x000fe200078e02ff */
[----:B------:R-:W0:Y:S01]  /*67b0*/  S2R R68, SR_TID.X ;  /* 0x0000000000447919 */ /* 0x000e220000002100 */
[----:B------:R-:W-:Y:S02]  /*67c0*/  IADD3 R0, P1, P2, R7, c[0x0][0x178], R0 ;  /* 0x00005e0007007a10 */ /* 0x000fe40007a3e000 */
[----:B------:R-:W-:Y:S01]  /*67d0*/  FMUL R7, R194, 8388608 ;  /* 0x4b000000c2077820 */ /* 0x000fe20000400000 */
[----:B------:R-:W-:Y:S01]  /*67e0*/  LOP3.LUT R18, R16, 0xc, RZ, 0xc0, !PT ;  /* 0x0000000c10127812 */ /* 0x000fe200078ec0ff */
[----:B------:R-:W-:Y:S01]  /*67f0*/  IMAD R17, R69, 0x2, R70 ;  /* 0x0000000245117824 */ /* 0x000fe200078e0246 */
[----:B------:R-:W-:Y:S02]  /*6800*/  IADD3.X R8, R11, c[0x0][0x17c], R8, P1, P2 ;  /* 0x00005f000b087a10 */ /* 0x000fe40000fe4408 */
[----:B------:R-:W-:Y:S01]  /*6810*/  FSEL R50, R7, R194, !P4 ;  /* 0x000000c207327208 */ /* 0x000fe20006000000 */
[----:B------:R-:W-:Y:S01]  /*6820*/  FMUL R7, R193, 8388608 ;  /* 0x4b000000c1077820 */ /* 0x000fe20000400000 */
[----:B------:R-:W-:-:S02]  /*6830*/  FSETP.GT.AND P2, PT, |R192|, 8.50705917302346158658e+37, PT ;  /* 0x7e800000c000780b */ /* 0x000fc40003f44200 */
[----:B------:R-:W-:Y:S02]  /*6840*/  IADD3 R2, R50, -0x3f3504f3, RZ ;  /* 0xc0cafb0d32027810 */ /* 0x000fe40007ffe0ff */
[----:B------:R-:W-:Y:S01]  /*6850*/  FSEL R49, R7, R193, !P5 ;  /* 0x000000c107317208 */ /* 0x000fe20006800000 */
[----:B------:R-:W-:Y:S01]  /*6860*/  FMUL R7, R192, 8388608 ;  /* 0x4b000000c0077820 */ /* 0x000fe20000400000 */
[----:B------:R-:W-:Y:S02]  /*6870*/  LOP3.LUT R13, R2, 0xff800000, RZ, 0xc0, !PT ;  /* 0xff800000020d7812 */ /* 0x000fe400078ec0ff */
[----:B------:R-:W-:Y:S02]  /*6880*/  IADD3 R2, R49, -0x3f3504f3, RZ ;  /* 0xc0cafb0d31027810 */ /* 0x000fe40007ffe0ff */
[----:B------:R-:W-:Y:S01]  /*6890*/  LOP3.LUT R11, R100, 0xc, RZ, 0xc0, !PT ;  /* 0x0000000c640b7812 */ /* 0x000fe200078ec0ff */
[----:B------:R-:W1:Y:S01]  /*68a0*/  I2F R14, R13 ;  /* 0x0000000d000e7306 */ /* 0x000e620000201400 */
[----:B------:R-:W-:Y:S01]  /*68b0*/  LOP3.LUT R16, R2, 0xff800000, RZ, 0xc0, !PT ;  /* 0xff80000002107812 */ /* 0x000fe200078ec0ff */
[----:B------:R-:W-:Y:S01]  /*68c0*/  IMAD.IADD R2, R15, 0x1, R18 ;  /* 0x000000010f027824 */ /* 0x000fe200078e0212 */
[----:B------:R-:W-:Y:S01]  /*68d0*/  SHF.R.S32.HI R15, RZ, 0x4, R100 ;  /* 0x00000004ff0f7819 */ /* 0x000fe20000011464 */
[----:B------:R-:W-:Y:S01]  /*68e0*/  @P2 FMUL R131, R131, 0.25 ;  /* 0x3e80000083832820 */ /* 0x000fe20000400000 */
[----:B0-----:R-:W-:Y:S01]  /*68f0*/  LOP3.LUT R19, R68, 0x3f, RZ, 0xc0, !PT ;  /* 0x0000003f44137812 */ /* 0x001fe200078ec0ff */
[----:B------:R-:W-:Y:S01]  /*6900*/  @P2 FMUL R130, R130, 0.25 ;  /* 0x3e80000082822820 */ /* 0x000fe20000400000 */
[----:B------:R-:W-:Y:S01]  /*6910*/  FSEL R7, R7, R192, !P6 ;  /* 0x000000c007077208 */ /* 0x000fe20007000000 */
[----:B------:R-:W-:Y:S01]  /*6920*/  @P2 FMUL R127, R127, 0.25 ;  /* 0x3e8000007f7f2820 */ /* 0x000fe20000400000 */
[C---:B------:R-:W-:Y:S01]  /*6930*/  FSETP.GEU.AND P1, PT, |R192|.reuse, 1.175494350822287508e-38, PT ;  /* 0x00800000c000780b */ /* 0x040fe20003f2e200 */
[----:B------:R-:W-:Y:S01]  /*6940*/  @P2 FMUL R192, R192, 0.25 ;  /* 0x3e800000c0c02820 */ /* 0x000fe20000400000 */
[----:B------:R-:W-:Y:S01]  /*6950*/  SGXT R15, R15, 0x1 ;  /* 0x000000010f0f781a */ /* 0x000fe20000000200 */
[----:B------:R-:W-:Y:S01]  /*6960*/  @P2 FMUL R126, R126, 0.25 ;  /* 0x3e8000007e7e2820 */ /* 0x000fe20000400000 */
[----:B------:R-:W-:Y:S01]  /*6970*/  LEA R26, R11, R19, 0x7 ;  /* 0x000000130b1a7211 */ /* 0x000fe200078e38ff */
[----:B------:R-:W-:Y:S01]  /*6980*/  @P2 FMUL R123, R123, 0.25 ;  /* 0x3e8000007b7b2820 */ /* 0x000fe20000400000 */
[----:B------:R-:W-:Y:S01]  /*6990*/  IADD3 R9, R7, -0x3f3504f3, RZ ;  /* 0xc0cafb0d07097810 */ /* 0x000fe20007ffe0ff */
[----:B------:R-:W-:Y:S01]  /*69a0*/  @P2 FMUL R122, R122, 0.25 ;  /* 0x3e8000007a7a2820 */ /* 0x000fe20000400000 */
[----:B------:R-:W-:Y:S01]  /*69b0*/  LOP3.LUT R21, R68, 0xc0, RZ, 0xc0, !PT ;  /* 0x000000c044157812 */ /* 0x000fe200078ec0ff */
[----:B------:R-:W-:Y:S01]  /*69c0*/  IMAD.SHL.U32 R26, R26, 0x8, RZ ;  /* 0x000000081a1a7824 */ /* 0x000fe200078e00ff */
[----:B------:R-:W-:Y:S01]  /*69d0*/  LOP3.LUT R24, R15, 0x1020, RZ, 0xc0, !PT ;  /* 0x000010200f187812 */ /* 0x000fe200078ec0ff */
[----:B------:R-:W-:Y:S01]  /*69e0*/  @P2 FMUL R119, R119, 0.25 ;  /* 0x3e80000077772820 */ /* 0x000fe20000400000 */
[----:B------:R-:W-:Y:S01]  /*69f0*/  LOP3.LUT R20, R9, 0xff800000, RZ, 0xc0, !PT ;  /* 0xff80000009147812 */ /* 0x000fe200078ec0ff */
[----:B------:R-:W-:Y:S01]  /*6a00*/  @!P1 FMUL R192, R192, 16777216 ;  /* 0x4b800000c0c09820 */ /* 0x000fe20000400000 */
[----:B------:R-:W-:Y:S01]  /*6a10*/  SHF.R.U32.HI R9, RZ, 0x1, R21 ;  /* 0x00000001ff097819 */ /* 0x000fe20000011615 */
[----:B------:R-:W-:Y:S01]  /*6a20*/  IMAD R24, R11, 0x2, R24 ;  /* 0x000000020b187824 */ /* 0x000fe200078e0218 */
[----:B------:R-:W-:Y:S01]  /*6a30*/  FSEL R11, RZ, -23, P4 ;  /* 0xc1b80000ff0b7808 */ /* 0x000fe20002000000 */
[----:B------:R0:W2:Y:S01]  /*6a40*/  I2F R22, R20 ;  /* 0x0000001400167306 */ /* 0x0000a20000201400 */
[----:B------:R-:W-:Y:S01]  /*6a50*/  LOP3.LUT R48, R26, R9, RZ, 0x3c, !PT ;  /* 0x000000091a307212 */ /* 0x000fe200078e3cff */
[----:B------:R-:W-:Y:S01]  /*6a60*/  @P2 FMUL R118, R118, 0.25 ;  /* 0x3e80000076762820 */ /* 0x000fe20000400000 */
[----:B------:R-:W-:Y:S01]  /*6a70*/  FSEL R9, RZ, -23, P3 ;  /* 0xc1b80000ff097808 */ /* 0x000fe20001800000 */
[----:B-1----:R-:W-:Y:S01]  /*6a80*/  FFMA.FTZ R14, R14, 1.1920928955078125e-07, R11 ;  /* 0x340000000e0e7823 */ /* 0x002fe2000001000b */
[----:B------:R-:W-:Y:S01]  /*6a90*/  FSETP.GT.AND P3, PT, |R193|, 8.50705917302346158658e+37, PT ;  /* 0x7e800000c100780b */ /* 0x000fe20003f64200 */
[----:B------:R-:W-:Y:S01]  /*6aa0*/  IMAD.SHL.U32 R15, R17, 0x10, RZ ;  /* 0x00000010110f7824 */ /* 0x000fe200078e00ff */
[----:B------:R-:W-:Y:S01]  /*6ab0*/  FSETP.GEU.AND P4, PT, |R193|, 1.175494350822287508e-38, PT ;  /* 0x00800000c100780b */ /* 0x000fe20003f8e200 */
[----:B------:R-:W1:Y:S01]  /*6ac0*/  MUFU.RCP R11, R192 ;  /* 0x000000c0000b7308 */ /* 0x000e620000001000 */
[----:B------:R-:W-:Y:S01]  /*6ad0*/  FSEL R17, RZ, -23, P6 ;  /* 0xc1b80000ff117808 */ /* 0x000fe20003000000 */
[----:B------:R-:W-:Y:S01]  /*6ae0*/  @!P1 FMUL R131, R131, 16777216 ;  /* 0x4b80000083839820 */ /* 0x000fe20000400000 */
[----:B------:R-:W-:Y:S01]  /*6af0*/  FSETP.GT.AND P2, PT, |R195|, 8.50705917302346158658e+37, PT ;  /* 0x7e800000c300780b */ /* 0x000fe20003f44200 */
[----:B------:R-:W-:Y:S01]  /*6b00*/  @!P1 FMUL R130, R130, 16777216 ;  /* 0x4b80000082829820 */ /* 0x000fe20000400000 */
[----:B------:R-:W-:Y:S01]  /*6b10*/  LOP3.LUT R46, R24, R15, RZ, 0x3c, !PT ;  /* 0x0000000f182e7212 */ /* 0x000fe200078e3cff */
[----:B------:R-:W-:Y:S01]  /*6b20*/  @!P1 FMUL R127, R127, 16777216 ;  /* 0x4b8000007f7f9820 */ /* 0x000fe20000400000 */
[----:B------:R-:W-:Y:S01]  /*6b30*/  FSEL R15, RZ, -23, P5 ;  /* 0xc1b80000ff0f7808 */ /* 0x000fe20002800000 */
[----:B------:R-:W-:Y:S01]  /*6b40*/  @!P1 FMUL R126, R126, 16777216 ;  /* 0x4b8000007e7e9820 */ /* 0x000fe20000400000 */
[----:B------:R-:W3:Y:S01]  /*6b50*/  I2F R18, R16 ;  /* 0x0000001000127306 */ /* 0x000ee20000201400 */
[----:B------:R-:W-:Y:S01]  /*6b60*/  @P3 FMUL R193, R193, 0.25 ;  /* 0x3e800000c1c13820 */ /* 0x000fe20000400000 */
[----:B------:R-:W-:Y:S01]  /*6b70*/  FSETP.GEU.AND P5, PT, |R195|, 1.175494350822287508e-38, PT ;  /* 0x00800000c300780b */ /* 0x000fe20003fae200 */
[----:B------:R-:W-:Y:S01]  /*6b80*/  @!P1 FMUL R123, R123, 16777216 ;  /* 0x4b8000007b7b9820 */ /* 0x000fe20000400000 */
[----:B------:R-:W-:Y:S01]  /*6b90*/  IADD3 R10, R47, -R10, RZ ;  /* 0x8000000a2f0a7210 */ /* 0x000fe20007ffe0ff */
[----:B------:R-:W-:Y:S01]  /*6ba0*/  @!P1 FMUL R122, R122, 16777216 ;  /* 0x4b8000007a7a9820 */ /* 0x000fe20000400000 */
[----:B------:R-:W-:Y:S01]  /*6bb0*/  SHF.R.U32.HI R51, RZ, 0x5, R68 ;  /* 0x00000005ff337819 */ /* 0x000fe20000011644 */
[----:B------:R-:W-:Y:S01]  /*6bc0*/  @!P1 FMUL R119, R119, 16777216 ;  /* 0x4b80000077779820 */ /* 0x000fe20000400000 */
[----:B0-----:R-:W-:Y:S01]  /*6bd0*/  IADD3 R20, R7, -R20, RZ ;  /* 0x8000001407147210 */ /* 0x001fe20007ffe0ff */
[----:B------:R-:W-:Y:S01]  /*6be0*/  @!P1 FMUL R118, R118, 16777216 ;  /* 0x4b80000076769820 */ /* 0x000fe20000400000 */
[----:B------:R-:W-:Y:S01]  /*6bf0*/  FSETP.GT.AND P1, PT, |R194|, 8.50705917302346158658e+37, PT ;  /* 0x7e800000c200780b */ /* 0x000fe20003f24200 */
[----:B------:R-:W-:Y:S01]  /*6c00*/  @!P4 FMUL R193, R193, 16777216 ;  /* 0x4b800000c1c1c820 */ /* 0x000fe20000400000 */
[----:B------:R-:W-:Y:S01]  /*6c10*/  SGXT.U32 R51, R51, 0x3 ;  /* 0x000000033333781a */ /* 0x000fe20000000000 */
[----:B------:R-:W-:Y:S01]  /*6c20*/  FFMA.FTZ R9, R12, 1.1920928955078125e-07, R9 ;  /* 0x340000000c097823 */ /* 0x000fe20000010009 */
[----:B------:R-:W-:Y:S01]  /*6c30*/  ISETP.GE.U32.AND P6, PT, R50, 0x7f800000, PT ;  /* 0x7f8000003200780c */ /* 0x000fe20003fc6070 */
[----:B--2---:R-:W-:Y:S01]  /*6c40*/  FFMA.FTZ R22, R22, 1.1920928955078125e-07, R17 ;  /* 0x3400000016167823 */ /* 0x004fe20000010011 */
[----:B------:R-:W-:Y:S01]  /*6c50*/  LOP3.LUT R100, R100, 0x1c, RZ, 0xc0, !PT ;  /* 0x0000001c64647812 */ /* 0x000fe200078ec0ff */
[----:B-1----:R-:W-:-:S02]  /*6c60*/  FMUL R12, R11, R131 ;  /* 0x000000830b0c7220 */ /* 0x002fc40000400000 */
[C---:B------:R-:W-:Y:S02]  /*6c70*/  FMUL R17, R11.reuse, R130 ;  /* 0x000000820b117220 */ /* 0x040fe40000400000 */
[C---:B------:R-:W-:Y:S02]  /*6c80*/  FMUL R21, R11.reuse, R127 ;  /* 0x0000007f0b157220 */ /* 0x040fe40000400000 */
[C---:B------:R-:W-:Y:S02]  /*6c90*/  FMUL R24, R11.reuse, R126 ;  /* 0x0000007e0b187220 */ /* 0x040fe40000400000 */
[C---:B------:R-:W-:Y:S02]  /*6ca0*/  FMUL R25, R11.reuse, R123 ;  /* 0x0000007b0b197220 */ /* 0x040fe40000400000 */
[C---:B------:R-:W-:Y:S02]  /*6cb0*/  FMUL R27, R11.reuse, R122 ;  /* 0x0000007a0b1b7220 */ /* 0x040fe40000400000 */
[----:B------:R-:W-:-:S02]  /*6cc0*/  FMUL R30, R11, R119 ;  /* 0x000000770b1e7220 */ /* 0x000fc40000400000 */
[----:B------:R-:W-:Y:S02]  /*6cd0*/  FMUL R32, R11, R118 ;  /* 0x000000760b207220 */ /* 0x000fe40000400000 */
[----:B------:R-:W0:Y:S01]  /*6ce0*/  MUFU.RCP R11, R193 ;  /* 0x000000c1000b7308 */ /* 0x000e220000001000 */
[----:B------:R-:W-:Y:S01]  /*6cf0*/  @P3 FMUL R129, R129, 0.25 ;  /* 0x3e80000081813820 */ /* 0x000fe20000400000 */
[----:B------:R-:W-:Y:S01]  /*6d00*/  F2FP.PACK_AB R30, R25, R30 ;  /* 0x0000001e191e723e */ /* 0x000fe200000000ff */
[----:B------:R-:W-:Y:S01]  /*6d10*/  @P3 FMUL R128, R128, 0.25 ;  /* 0x3e80000080803820 */ /* 0x000fe20000400000 */
[----:B------:R-:W-:Y:S01]  /*6d20*/  F2FP.PACK_AB R32, R27, R32 ;  /* 0x000000201b20723e */ /* 0x000fe200000000ff */
[----:B------:R-:W-:Y:S02]  /*6d30*/  @P3 FMUL R125, R125, 0.25 ;  /* 0x3e8000007d7d3820 */ /* 0x000fe40000400000 */
[----:B------:R-:W-:Y:S02]  /*6d40*/  @P3 FMUL R124, R124, 0.25 ;  /* 0x3e8000007c7c3820 */ /* 0x000fe40000400000 */
[----:B------:R-:W-:-:S02]  /*6d50*/  @P3 FMUL R121, R121, 0.25 ;  /* 0x3e80000079793820 */ /* 0x000fc40000400000 */
[----:B------:R-:W-:Y:S02]  /*6d60*/  @P3 FMUL R120, R120, 0.25 ;  /* 0x3e80000078783820 */ /* 0x000fe40000400000 */
[----:B------:R-:W-:Y:S02]  /*6d70*/  @P3 FMUL R117, R117, 0.25 ;  /* 0x3e80000075753820 */ /* 0x000fe40000400000 */
[----:B------:R-:W-:Y:S01]  /*6d80*/  @P3 FMUL R116, R116, 0.25 ;  /* 0x3e80000074743820 */ /* 0x000fe20000400000 */
[----:B------:R-:W-:Y:S01]  /*6d90*/  FSETP.GEU.AND P3, PT, |R194|, 1.175494350822287508e-38, PT ;  /* 0x00800000c200780b */ /* 0x000fe20003f6e200 */
[----:B------:R-:W-:Y:S02]  /*6da0*/  @P2 FMUL R195, R195, 0.25 ;  /* 0x3e800000c3c32820 */ /* 0x000fe40000400000 */
[----:B------:R-:W-:Y:S02]  /*6db0*/  @!P4 FMUL R129, R129, 16777216 ;  /* 0x4b8000008181c820 */ /* 0x000fe40000400000 */
[----:B------:R-:W-:-:S02]  /*6dc0*/  @!P4 FMUL R128, R128, 16777216 ;  /* 0x4b8000008080c820 */ /* 0x000fc40000400000 */
[----:B------:R-:W-:Y:S02]  /*6dd0*/  @!P4 FMUL R125, R125, 16777216 ;  /* 0x4b8000007d7dc820 */ /* 0x000fe40000400000 */
[----:B------:R-:W-:Y:S02]  /*6de0*/  @!P4 FMUL R124, R124, 16777216 ;  /* 0x4b8000007c7cc820 */ /* 0x000fe40000400000 */
[----:B------:R-:W-:Y:S02]  /*6df0*/  @!P4 FMUL R121, R121, 16777216 ;  /* 0x4b8000007979c820 */ /* 0x000fe40000400000 */
[----:B------:R-:W-:Y:S02]  /*6e00*/  @!P4 FMUL R120, R120, 16777216 ;  /* 0x4b8000007878c820 */ /* 0x000fe40000400000 */
[----:B------:R-:W-:Y:S02]  /*6e10*/  @!P4 FMUL R117, R117, 16777216 ;  /* 0x4b8000007575c820 */ /* 0x000fe40000400000 */
[----:B------:R-:W-:Y:S01]  /*6e20*/  @!P4 FMUL R116, R116, 16777216 ;  /* 0x4b8000007474c820 */ /* 0x000fe20000400000 */
[----:B------:R-:W-:Y:S01]  /*6e30*/  ISETP.GE.U32.AND P4, PT, R49, 0x7f800000, PT ;  /* 0x7f8000003100780c */ /* 0x000fe20003f86070 */
[----:B------:R-:W-:-:S02]  /*6e40*/  @!P5 FMUL R195, R195, 16777216 ;  /* 0x4b800000c3c3d820 */ /* 0x000fc40000400000 */
[----:B---3--:R-:W-:Y:S02]  /*6e50*/  FFMA.FTZ R15, R18, 1.1920928955078125e-07, R15 ;  /* 0x34000000120f7823 */ /* 0x008fe4000001000f */
[C---:B0-----:R-:W-:Y:S02]  /*6e60*/  FMUL R18, R11.reuse, R129 ;  /* 0x000000810b127220 */ /* 0x041fe40000400000 */
[C---:B------:R-:W-:Y:S02]  /*6e70*/  FMUL R19, R11.reuse, R128 ;  /* 0x000000800b137220 */ /* 0x040fe40000400000 */
[C---:B------:R-:W-:Y:S02]  /*6e80*/  FMUL R23, R11.reuse, R125 ;  /* 0x0000007d0b177220 */ /* 0x040fe40000400000 */
[C---:B------:R-:W-:Y:S02]  /*6e90*/  FMUL R26, R11.reuse, R124 ;  /* 0x0000007c0b1a7220 */ /* 0x040fe40000400000 */
[----:B------:R-:W-:-:S02]  /*6ea0*/  FMUL R28, R11, R121 ;  /* 0x000000790b1c7220 */ /* 0x000fc40000400000 */
[----:B------:R-:W-:Y:S01]  /*6eb0*/  FMUL R29, R11, R120 ;  /* 0x000000780b1d7220 */ /* 0x000fe20000400000 */
[----:B------:R-:W-:Y:S01]  /*6ec0*/  F2FP.PACK_AB R45, R19, R26 ;  /* 0x0000001a132d723e */ /* 0x000fe200000000ff */
[C---:B------:R-:W-:Y:S02]  /*6ed0*/  FMUL R31, R11.reuse, R117 ;  /* 0x000000750b1f7220 */ /* 0x040fe40000400000 */
[----:B------:R-:W-:Y:S02]  /*6ee0*/  FMUL R34, R11, R116 ;  /* 0x000000740b227220 */ /* 0x000fe40000400000 */
[----:B------:R-:W0:Y:S01]  /*6ef0*/  MUFU.RCP R11, R195 ;  /* 0x000000c3000b7308 */ /* 0x000e220000001000 */
[----:B------:R-:W-:Y:S01]  /*6f00*/  @P2 FMUL R85, R85, 0.25 ;  /* 0x3e80000055552820 */ /* 0x000fe20000400000 */
[----:B------:R-:W-:Y:S01]  /*6f10*/  F2FP.PACK_AB R28, R28, R31 ;  /* 0x0000001f1c1c723e */ /* 0x000fe200000000ff */
[----:B------:R-:W-:Y:S01]  /*6f20*/  @P2 FMUL R84, R84, 0.25 ;  /* 0x3e80000054542820 */ /* 0x000fe20000400000 */
[----:B------:R-:W-:Y:S01]  /*6f30*/  F2FP.PACK_AB R44, R29, R34 ;  /* 0x000000221d2c723e */ /* 0x000fe200000000ff */
[----:B------:R-:W-:Y:S01]  /*6f40*/  @P2 FMUL R89, R89, 0.25 ;  /* 0x3e80000059592820 */ /* 0x000fe20000400000 */
[----:B------:R-:W-:Y:S01]  /*6f50*/  F2FP.PACK_AB R31, R12, R21 ;  /* 0x000000150c1f723e */ /* 0x000fe200000000ff */
[----:B------:R-:W-:-:S02]  /*6f60*/  @P2 FMUL R88, R88, 0.25 ;  /* 0x3e80000058582820 */ /* 0x000fc40000400000 */
[----:B------:R-:W-:Y:S01]  /*6f70*/  @P2 FMUL R93, R93, 0.25 ;  /* 0x3e8000005d5d2820 */ /* 0x000fe20000400000 */
[----:B------:R-:W-:Y:S01]  /*6f80*/  STS.64 [R46+0x80], R44 ;  /* 0x0000802c2e007388 */ /* 0x000fe20000000a00 */
[----:B------:R-:W-:Y:S02]  /*6f90*/  @P2 FMUL R92, R92, 0.25 ;  /* 0x3e8000005c5c2820 */ /* 0x000fe40000400000 */
[----:B------:R-:W-:Y:S02]  /*6fa0*/  @P2 FMUL R97, R97, 0.25 ;  /* 0x3e80000061612820 */ /* 0x000fe40000400000 */
[----:B------:R-:W-:Y:S01]  /*6fb0*/  @P2 FMUL R96, R96, 0.25 ;  /* 0x3e80000060602820 */ /* 0x000fe20000400000 */
[----:B------:R-:W-:Y:S01]  /*6fc0*/  FSETP.NEU.AND P2, PT, R50, RZ, PT ;  /* 0x000000ff3200720b */ /* 0x000fe20003f4d000 */
[----:B------:R-:W-:Y:S02]  /*6fd0*/  @P1 FMUL R194, R194, 0.25 ;  /* 0x3e800000c2c21820 */ /* 0x000fe40000400000 */
[----:B------:R-:W-:-:S02]  /*6fe0*/  @!P5 FMUL R85, R85, 16777216 ;  /* 0x4b8000005555d820 */ /* 0x000fc40000400000 */
[----:B------:R-:W-:Y:S02]  /*6ff0*/  @!P5 FMUL R84, R84, 16777216 ;  /* 0x4b8000005454d820 */ /* 0x000fe40000400000 */
[----:B------:R-:W-:Y:S02]  /*7000*/  @!P5 FMUL R89, R89, 16777216 ;  /* 0x4b8000005959d820 */ /* 0x000fe40000400000 */
[----:B------:R-:W-:Y:S02]  /*7010*/  @!P5 FMUL R88, R88, 16777216 ;  /* 0x4b8000005858d820 */ /* 0x000fe40000400000 */
[----:B------:R-:W-:Y:S02]  /*7020*/  @!P5 FMUL R93, R93, 16777216 ;  /* 0x4b8000005d5dd820 */ /* 0x000fe40000400000 */
[----:B------:R-:W-:Y:S02]  /*7030*/  @!P5 FMUL R92, R92, 16777216 ;  /* 0x4b8000005c5cd820 */ /* 0x000fe40000400000 */
[----:B------:R-:W-:-:S02]  /*7040*/  @!P5 FMUL R97, R97, 16777216 ;  /* 0x4b8000006161d820 */ /* 0x000fc40000400000 */
[----:B------:R-:W-:Y:S01]  /*7050*/  @!P5 FMUL R96, R96, 16777216 ;  /* 0x4b8000006060d820 */ /* 0x000fe20000400000 */
[----:B------:R-:W-:Y:S01]  /*7060*/  ISETP.GE.U32.AND P5, PT, R7, 0x7f800000, PT ;  /* 0x7f8000000700780c */ /* 0x000fe20003fa6070 */
[----:B------:R-:W-:Y:S02]  /*7070*/  @!P3 FMUL R194, R194, 16777216 ;  /* 0x4b800000c2c2b820 */ /* 0x000fe40000400000 */
[C---:B0-----:R-:W-:Y:S02]  /*7080*/  FMUL R33, R11.reuse, R85 ;  /* 0x000000550b217220 */ /* 0x041fe40000400000 */
[C---:B------:R-:W-:Y:S02]  /*7090*/  FMUL R35, R11.reuse, R84 ;  /* 0x000000540b237220 */ /* 0x040fe40000400000 */
[C---:B------:R-:W-:Y:S02]  /*70a0*/  FMUL R36, R11.reuse, R89 ;  /* 0x000000590b247220 */ /* 0x040fe40000400000 */
[----:B------:R-:W-:-:S02]  /*70b0*/  FMUL R38, R11, R88 ;  /* 0x000000580b267220 */ /* 0x000fc40000400000 */
[----:B------:R-:W-:Y:S01]  /*70c0*/  FMUL R39, R11, R92 ;  /* 0x0000005c0b277220 */ /* 0x000fe20000400000 */
[----:B------:R-:W-:Y:S01]  /*70d0*/  F2FP.PACK_AB R41, R33, R36 ;  /* 0x000000242129723e */ /* 0x000fe200000000ff */
[----:B------:R-:W-:Y:S01]  /*70e0*/  FMUL R42, R11, R96 ;  /* 0x000000600b2a7220 */ /* 0x000fe20000400000 */
[----:B------:R-:W-:Y:S01]  /*70f0*/  F2FP.PACK_AB R43, R35, R38 ;  /* 0x00000026232b723e */ /* 0x000fe200000000ff */
[C---:B------:R-:W-:Y:S02]  /*7100*/  FMUL R37, R11.reuse, R93 ;  /* 0x0000005d0b257220 */ /* 0x040fe40000400000 */
[----:B------:R-:W-:Y:S01]  /*7110*/  FMUL R40, R11, R97 ;  /* 0x000000610b287220 */ /* 0x000fe20000400000 */
[----:B------:R-:W-:Y:S01]  /*7120*/  F2FP.PACK_AB R42, R39, R42 ;  /* 0x0000002a272a723e */ /* 0x000fe200000000ff */
[----:B------:R-:W0:Y:S01]  /*7130*/  MUFU.RCP R11, R194 ;  /* 0x000000c2000b7308 */ /* 0x000e220000001000 */
[----:B------:R-:W-:Y:S02]  /*7140*/  @P1 FMUL R87, R87, 0.25 ;  /* 0x3e80000057571820 */ /* 0x000fe40000400000 */
[----:B------:R-:W-:Y:S01]  /*7150*/  @P1 FMUL R91, R91, 0.25 ;  /* 0x3e8000005b5b1820 */ /* 0x000fe20000400000 */
[----:B------:R-:W-:Y:S01]  /*7160*/  F2FP.PACK_AB R40, R37, R40 ;  /* 0x000000282528723e */ /* 0x000fe200000000ff */
[----:B------:R-:W-:Y:S01]  /*7170*/  @!P3 FMUL R87, R87, 16777216 ;  /* 0x4b8000005757b820 */ /* 0x000fe20000400000 */
[----:B------:R-:W-:Y:S01]  /*7180*/  STS.64 [R46], R42 ;  /* 0x0000002a2e007388 */ /* 0x000fe20000000a00 */
[----:B------:R-:W-:-:S02]  /*7190*/  @!P3 FMUL R91, R91, 16777216 ;  /* 0x4b8000005b5bb820 */ /* 0x000fc40000400000 */
[----:B------:R-:W-:Y:S01]  /*71a0*/  @P1 FMUL R86, R86, 0.25 ;  /* 0x3e80000056561820 */ /* 0x000fe20000400000 */
[----:B------:R-:W-:Y:S01]  /*71b0*/  STS.64 [R46+0x100], R40 ;  /* 0x000100282e007388 */ /* 0x000fe20000000a00 */
[----:B------:R-:W-:Y:S02]  /*71c0*/  @P1 FMUL R90, R90, 0.25 ;  /* 0x3e8000005a5a1820 */ /* 0x000fe40000400000 */
[----:B------:R-:W-:Y:S02]  /*71d0*/  @P1 FMUL R95, R95, 0.25 ;  /* 0x3e8000005f5f1820 */ /* 0x000fe40000400000 */
[----:B------:R-:W-:Y:S02]  /*71e0*/  @P1 FMUL R94, R94, 0.25 ;  /* 0x3e8000005e5e1820 */ /* 0x000fe40000400000 */
[C---:B0-----:R-:W-:Y:S02]  /*71f0*/  FMUL R19, R11.reuse, R87 ;  /* 0x000000570b137220 */ /* 0x041fe40000400000 */
[----:B------:R-:W-:-:S02]  /*7200*/  FMUL R34, R11, R91 ;  /* 0x0000005b0b227220 */ /* 0x000fc40000400000 */
[----:B------:R-:W-:Y:S02]  /*7210*/  @P1 FMUL R99, R99, 0.25 ;  /* 0x3e80000063631820 */ /* 0x000fe40000400000 */
[----:B------:R-:W-:Y:S01]  /*7220*/  @P1 FMUL R98, R98, 0.25 ;  /* 0x3e80000062621820 */ /* 0x000fe20000400000 */
[----:B------:R-:W-:Y:S01]  /*7230*/  F2FP.PACK_AB R37, R19, R34 ;  /* 0x000000221325723e */ /* 0x000fe200000000ff */
[----:B------:R-:W-:Y:S01]  /*7240*/  @!P3 FMUL R86, R86, 16777216 ;  /* 0x4b8000005656b820 */ /* 0x000fe20000400000 */
[----:B------:R-:W-:Y:S01]  /*7250*/  ISETP.GE.U32.AND P1, PT, R47, 0x7f800000, PT ;  /* 0x7f8000002f00780c */ /* 0x000fe20003f26070 */
[----:B------:R-:W-:Y:S02]  /*7260*/  @!P3 FMUL R90, R90, 16777216 ;  /* 0x4b8000005a5ab820 */ /* 0x000fe40000400000 */
[----:B------:R-:W-:Y:S02]  /*7270*/  @!P3 FMUL R95, R95, 16777216 ;  /* 0x4b8000005f5fb820 */ /* 0x000fe40000400000 */
[----:B------:R-:W-:-:S02]  /*7280*/  @!P3 FMUL R94, R94, 16777216 ;  /* 0x4b8000005e5eb820 */ /* 0x000fc40000400000 */
[----:B------:R-:W-:Y:S02]  /*7290*/  @!P3 FMUL R99, R99, 16777216 ;  /* 0x4b8000006363b820 */ /* 0x000fe40000400000 */
[----:B------:R-:W-:Y:S01]  /*72a0*/  @!P3 FMUL R98, R98, 16777216 ;  /* 0x4b8000006262b820 */ /* 0x000fe20000400000 */
[----:B------:R-:W-:Y:S01]  /*72b0*/  FSETP.NEU.AND P3, PT, R47, RZ, PT ;  /* 0x000000ff2f00720b */ /* 0x000fe20003f6d000 */
[----:B------:R-:W-:Y:S02]  /*72c0*/  IMAD.MOV.U32 R19, RZ, RZ, 0x3dc6b27f ;  /* 0x3dc6b27fff137424 */ /* 0x000fe400078e00ff */
[----:B------:R-:W-:Y:S02]  /*72d0*/  FADD R10, R10, -1 ;  /* 0xbf8000000a0a7421 */ /* 0x000fe40000000000 */
[C---:B------:R-:W-:Y:S02]  /*72e0*/  FMUL R26, R11.reuse, R86 ;  /* 0x000000560b1a7220 */ /* 0x040fe40000400000 */
[----:B------:R-:W-:-:S02]  /*72f0*/  FMUL R29, R11, R90 ;  /* 0x0000005a0b1d7220 */ /* 0x000fc40000400000 */
[C---:B------:R-:W-:Y:S02]  /*7300*/  FMUL R33, R11.reuse, R95 ;  /* 0x0000005f0b217220 */ /* 0x040fe40000400000 */
[C---:B------:R-:W-:Y:S01]  /*7310*/  FMUL R35, R11.reuse, R94 ;  /* 0x0000005e0b237220 */ /* 0x040fe20000400000 */
[----:B------:R-:W-:Y:S01]  /*7320*/  F2FP.PACK_AB R39, R26, R29 ;  /* 0x0000001d1a27723e */ /* 0x000fe200000000ff */
[C---:B------:R-:W-:Y:S01]  /*7330*/  FMUL R36, R11.reuse, R99 ;  /* 0x000000630b247220 */ /* 0x040fe20000400000 */
[----:B------:R-:W-:Y:S01]  /*7340*/  F2FP.PACK_AB R29, R18, R23 ;  /* 0x00000017121d723e */ /* 0x000fe200000000ff */
[----:B------:R-:W-:Y:S01]  /*7350*/  FMUL R38, R11, R98 ;  /* 0x000000620b267220 */ /* 0x000fe20000400000 */
[----:B------:R-:W-:Y:S01]  /*7360*/  LOP3.LUT R18, R46, 0x40, RZ, 0x3c, !PT ;  /* 0x000000402e127812 */ /* 0x000fe200078e3cff */
[C---:B------:R-:W-:Y:S01]  /*7370*/  FFMA.FTZ R11, R10.reuse, R19, -0.16845393180847167969 ;  /* 0xbe2c7f300a0b7423 */ /* 0x040fe20000010013 */
[----:B------:R-:W-:Y:S01]  /*7380*/  F2FP.PACK_AB R36, R33, R36 ;  /* 0x000000242124723e */ /* 0x000fe200000000ff */
[----:B------:R-:W-:Y:S01]  /*7390*/  IMAD.IADD R16, R49, 0x1, -R16 ;  /* 0x0000000131107824 */ /* 0x000fe200078e0a10 */
[----:B------:R-:W-:Y:S01]  /*73a0*/  F2FP.PACK_AB R33, R17, R24 ;  /* 0x000000181121723e */ /* 0x000fe200000000ff */
[----:B------:R-:W-:Y:S01]  /*73b0*/  FFMA.FTZ R11, R10, R11, 0.1716887056827545166 ;  /* 0x3e2fcf2a0a0b7423 */ /* 0x000fe2000001000b */
[----:B------:R0:W-:Y:S01]  /*73c0*/  STS.64 [R46+0x180], R28 ;  /* 0x0001801c2e007388 */ /* 0x0001e20000000a00 */
[----:B------:R-:W-:Y:S01]  /*73d0*/  FADD R16, R16, -1 ;  /* 0xbf80000010107421 */ /* 0x000fe20000000000 */
[----:B------:R-:W-:Y:S01]  /*73e0*/  F2FP.PACK_AB R38, R35, R38 ;  /* 0x000000262326723e */ /* 0x000fe200000000ff */
[----:B------:R-:W-:Y:S01]  /*73f0*/  FFMA.FTZ R11, R10, R11, -0.17900948226451873779 ;  /* 0xbe374e430a0b7423 */ /* 0x000fe2000001000b */
[----:B------:R1:W-:Y:S01]  /*7400*/  STS.64 [R18+0x2180], R30 ;  /* 0x0021801e12007388 */ /* 0x0003e20000000a00 */
[----:B------:R-:W-:-:S02]  /*7410*/  FFMA.FTZ R17, R16, R19, -0.16845393180847167969 ;  /* 0xbe2c7f3010117423 */ /* 0x000fc40000010013 */
[----:B------:R-:W-:Y:S01]  /*7420*/  FFMA.FTZ R11, R10, R11, 0.20512372255325317383 ;  /* 0x3e520bf40a0b7423 */ /* 0x000fe2000001000b */
[----:B------:R2:W-:Y:S01]  /*7430*/  STS.64 [R18+0x2080], R32 ;  /* 0x0020802012007388 */ /* 0x0005e20000000a00 */
[----:B------:R-:W-:Y:S02]  /*7440*/  FFMA.FTZ R17, R16, R17, 0.1716887056827545166 ;  /* 0x3e2fcf2a10117423 */ /* 0x000fe40000010011 */
[----:B------:R-:W-:Y:S01]  /*7450*/  FFMA.FTZ R11, R10, R11, -0.24046532809734344482 ;  /* 0xbe763c8b0a0b7423 */ /* 0x000fe2000001000b */
[----:B------:R3:W-:Y:S01]  /*7460*/  STS.64 [R18+0x2100], R36 ;  /* 0x0021002412007388 */ /* 0x0007e20000000a00 */
[----:B------:R-:W-:Y:S02]  /*7470*/  FFMA.FTZ R17, R16, R17, -0.17900948226451873779 ;  /* 0xbe374e4310117423 */ /* 0x000fe40000010011 */
[----:B------:R-:W-:Y:S01]  /*7480*/  FFMA.FTZ R11, R10, R11, 0.28857114911079406738 ;  /* 0x3e93bf990a0b7423 */ /* 0x000fe2000001000b */
[----:B------:R4:W-:Y:S01]  /*7490*/  STS.64 [R18+0x2000], R38 ;  /* 0x0020002612007388 */ /* 0x0009e20000000a00 */
[----:B------:R-:W-:-:S02]  /*74a0*/  FFMA.FTZ R17, R16, R17, 0.20512372255325317383 ;  /* 0x3e520bf410117423 */ /* 0x000fc40000010011 */
[----:B------:R-:W-:Y:S01]  /*74b0*/  FFMA.FTZ R11, R10, R11, -0.36067417263984680176 ;  /* 0xbeb8aa490a0b7423 */ /* 0x000fe2000001000b */
[----:B------:R-:W-:Y:S01]  /*74c0*/  BAR.SYNC.DEFER_BLOCKING 0x0 ;  /* 0x0000000000007b1d */ /* 0x000fe20000010000 */
[----:B------:R-:W-:Y:S02]  /*74d0*/  FFMA.FTZ R17, R16, R17, -0.24046532809734344482 ;  /* 0xbe763c8b10117423 */ /* 0x000fe40000010011 */
[----:B------:R-:W-:Y:S02]  /*74e0*/  FFMA.FTZ R11, R10, R11, 0.48089820146560668945 ;  /* 0x3ef6384a0a0b7423 */ /* 0x000fe4000001000b */
[----:B------:R-:W-:Y:S02]  /*74f0*/  FFMA.FTZ R17, R16, R17, 0.28857114911079406738 ;  /* 0x3e93bf9910117423 */ /* 0x000fe40000010011 */
[----:B------:R-:W-:Y:S02]  /*7500*/  FFMA.FTZ R11, R10, R11, -0.72134751081466674805 ;  /* 0xbf38aa3b0a0b7423 */ /* 0x000fe4000001000b */
[----:B------:R-:W-:-:S02]  /*7510*/  FFMA.FTZ R17, R16, R17, -0.36067417263984680176 ;  /* 0xbeb8aa4910117423 */ /* 0x000fc40000010011 */
[----:B------:R-:W-:Y:S02]  /*7520*/  FMUL R11, R10, R11 ;  /* 0x0000000b0a0b7220 */ /* 0x000fe40000400000 */
[----:B------:R-:W-:Y:S02]  /*7530*/  FFMA.FTZ R17, R16, R17, 0.48089820146560668945 ;  /* 0x3ef6384a10117423 */ /* 0x000fe40000010011 */
[C---:B------:R-:W-:Y:S02]  /*7540*/  FMUL R11, R10.reuse, R11 ;  /* 0x0000000b0a0b7220 */ /* 0x040fe40000400000 */
[----:B------:R-:W-:Y:S02]  /*7550*/  IMAD.MOV.U32 R68, RZ, RZ, c[0x0][0x1c8] ;  /* 0x00007200ff447624 */ /* 0x000fe400078e00ff */
[----:B------:R-:W-:Y:S02]  /*7560*/  FFMA.FTZ R10, R10, 1.4426950216293334961, R11 ;  /* 0x3fb8aa3b0a0a7823 */ /* 0x000fe4000001000b */
[----:B------:R-:W-:-:S02]  /*7570*/  IMAD R11, R51, c[0x0][0x1c8], RZ ;  /* 0x00007200330b7a24 */ /* 0x000fc400078e02ff */
[----:B------:R-:W-:Y:S01]  /*7580*/  FFMA.FTZ R17, R16, R17, -0.72134751081466674805 ;  /* 0xbf38aa3b10117423 */ /* 0x000fe20000010011 */
[----:B------:R-:W5:Y:S01]  /*7590*/  LDS.64 R82, [R48] ;  /* 0x0000000030527984 */ /* 0x000f620000000a00 */
[----:B------:R-:W-:Y:S02]  /*75a0*/  IMAD R21, R68, 0x8, R11 ;  /* 0x0000000844157824 */ /* 0x000fe400078e020b */
[----:B------:R-:W-:Y:S01]  /*75b0*/  FMUL R17, R16, R17 ;  /* 0x0000001110117220 */ /* 0x000fe20000400000 */
[----:B------:R-:W3:Y:S01]  /*75c0*/  LDS.64 R84, [R48+0x200] ;  /* 0x0002000030547984 */ /* 0x000ee20000000a00 */
[----:B------:R-:W-:Y:S02]  /*75d0*/  IMAD R23, R68, 0x8, R21 ;  /* 0x0000000844177824 */ /* 0x000fe400078e0215 */
[----:B------:R-:W-:Y:S01]  /*75e0*/  FMUL R17, R16, R17 ;  /* 0x0000001110117220 */ /* 0x000fe20000400000 */
[----:B------:R-:W4:Y:S01]  /*75f0*/  LDS.64 R86, [R48+0x400] ;  /* 0x0004000030567984 */ /* 0x000f220000000a00 */
[----:B------:R-:W-:-:S02]  /*7600*/  IMAD.IADD R13, R50, 0x1, -R13 ;  /* 0x00000001320d7824 */ /* 0x000fc400078e0a0d */
[----:B------:R-:W-:Y:S01]  /*7610*/  FFMA.FTZ R16, R16, 1.4426950216293334961, R17 ;  /* 0x3fb8aa3b10107823 */ /* 0x000fe20000010011 */
[----:B------:R-:W-:Y:S01]  /*7620*/  LEA R17, R68, R23, 0x3 ;  /* 0x0000001744117211 */ /* 0x000fe200078e18ff */
[----:B------:R-:W-:Y:S01]  /*7630*/  FADD R13, R13, -1 ;  /* 0xbf8000000d0d7421 */ /* 0x000fe20000000000 */
[----:B------:R-:W5:Y:S01]  /*7640*/  LDS.64 R88, [R48+0x600] ;  /* 0x0006000030587984 */ /* 0x000f620000000a00 */
[----:B------:R-:W-:Y:S02]  /*7650*/  FADD R20, R20, -1 ;  /* 0xbf80000014147421 */ /* 0x000fe40000000000 */
[----:B------:R-:W-:Y:S01]  /*7660*/  IMAD R25, R68, 0x8, R17 ;  /* 0x0000000844197824 */ /* 0x000fe200078e0211 */
[----:B------:R-:W5:Y:S01]  /*7670*/  LDS.64 R90, [R48+0x800] ;  /* 0x00080000305a7984 */ /* 0x000f620000000a00 */
[CC--:B------:R-:W-:Y:S02]  /*7680*/  FFMA.FTZ R12, R13.reuse, R19.reuse, -0.16845393180847167969 ;  /* 0xbe2c7f300d0c7423 */ /* 0x0c0fe40000010013 */
[----:B------:R-:W-:Y:S01]  /*7690*/  FFMA.FTZ R19, R20, R19, -0.16845393180847167969 ;  /* 0xbe2c7f3014137423 */ /* 0x000fe20000010013 */
[----:B------:R-:W-:Y:S01]  /*76a0*/  LEA R27, R68, R25, 0x3 ;  /* 0x00000019441b7211 */ /* 0x000fe200078e18ff */
[----:B------:R-:W-:Y:S01]  /*76b0*/  FFMA.FTZ R12, R13, R12, 0.1716887056827545166 ;  /* 0x3e2fcf2a0d0c7423 */ /* 0x000fe2000001000c */
[----:B------:R-:W5:Y:S01]  /*76c0*/  LDS.64 R92, [R48+0xa00] ;  /* 0x000a0000305c7984 */ /* 0x000f620000000a00 */
[----:B------:R-:W-:-:S02]  /*76d0*/  FFMA.FTZ R19, R20, R19, 0.1716887056827545166 ;  /* 0x3e2fcf2a14137423 */ /* 0x000fc40000010013 */
[----:B0-----:R-:W-:Y:S01]  /*76e0*/  IMAD R29, R68, 0x8, R27 ;  /* 0x00000008441d7824 */ /* 0x001fe200078e021b */
[----:B------:R-:W0:Y:S01]  /*76f0*/  LDS.64 R94, [R48+0xc00] ;  /* 0x000c0000305e7984 */ /* 0x000e220000000a00 */
[C---:B------:R-:W-:Y:S02]  /*7700*/  FFMA.FTZ R12, R13.reuse, R12, -0.17900948226451873779 ;  /* 0xbe374e430d0c7423 */ /* 0x040fe4000001000c */
[----:B------:R-:W-:Y:S01]  /*7710*/  FFMA.FTZ R19, R20, R19, -0.17900948226451873779 ;  /* 0xbe374e4314137423 */ /* 0x000fe20000010013 */
[----:B-1----:R-:W-:Y:S01]  /*7720*/  LEA R31, R68, R29, 0x3 ;  /* 0x0000001d441f7211 */ /* 0x002fe200078e18ff */
[C---:B------:R-:W-:Y:S01]  /*7730*/  FFMA.FTZ R12, R13.reuse, R12, 0.20512372255325317383 ;  /* 0x3e520bf40d0c7423 */ /* 0x040fe2000001000c */
[----:B------:R-:W1:Y:S01]  /*7740*/  LDS.64 R96, [R48+0xe00] ;  /* 0x000e000030607984 */ /* 0x000e620000000a00 */
[----:B------:R-:W-:Y:S01]  /*7750*/  FFMA.FTZ R19, R20, R19, 0.20512372255325317383 ;  /* 0x3e520bf414137423 */ /* 0x000fe20000010013 */
[----:B--2---:R-:W-:Y:S01]  /*7760*/  LEA R33, R68, R31, 0x3 ;  /* 0x0000001f44217211 */ /* 0x004fe200078e18ff */
[----:B------:R-:W-:-:S02]  /*7770*/  FFMA.FTZ R12, R13, R12, -0.24046532809734344482 ;  /* 0xbe763c8b0d0c7423 */ /* 0x000fc4000001000c */
[----:B------:R-:W-:Y:S02]  /*7780*/  FFMA.FTZ R19, R20, R19, -0.24046532809734344482 ;  /* 0xbe763c8b14137423 */ /* 0x000fe40000010013 */
[C---:B------:R-:W-:Y:S02]  /*7790*/  IMAD R35, R68.reuse, 0x8, R33 ;  /* 0x0000000844237824 */ /* 0x040fe400078e0221 */
[C---:B------:R-:W-:Y:S02]  /*77a0*/  FFMA.FTZ R12, R13.reuse, R12, 0.28857114911079406738 ;  /* 0x3e93bf990d0c7423 */ /* 0x040fe4000001000c */
[----:B---3--:R-:W-:Y:S02]  /*77b0*/  IMAD R37, R68, 0x8, R35 ;  /* 0x0000000844257824 */ /* 0x008fe400078e0223 */
[----:B------:R-:W-:Y:S02]  /*77c0*/  FFMA.FTZ R19, R20, R19, 0.28857114911079406738 ;  /* 0x3e93bf9914137423 */ /* 0x000fe40000010013 */
[----:B------:R-:W-:Y:S01]  /*77d0*/  FFMA.FTZ R12, R13, R12, -0.36067417263984680176 ;  /* 0xbeb8aa490d0c7423 */ /* 0x000fe2000001000c */
[----:B----4-:R-:W-:Y:S01]  /*77e0*/  LEA R39, R68, R37, 0x3 ;  /* 0x0000002544277211 */ /* 0x010fe200078e18ff */
[----:B------:R-:W-:-:S02]  /*77f0*/  FFMA.FTZ R19, R20, R19, -0.36067417263984680176 ;  /* 0xbeb8aa4914137423 */ /* 0x000fc40000010013 */
[----:B------:R-:W-:Y:S02]  /*7800*/  FFMA.FTZ R12, R13, R12, 0.48089820146560668945 ;  /* 0x3ef6384a0d0c7423 */ /* 0x000fe4000001000c */
[----:B------:R-:W-:Y:S02]  /*7810*/  IMAD R41, R68, 0x8, R39 ;  /* 0x0000000844297824 */ /* 0x000fe400078e0227 */
[----:B------:R-:W-:Y:S02]  /*7820*/  FFMA.FTZ R19, R20, R19, 0.48089820146560668945 ;  /* 0x3ef6384a14137423 */ /* 0x000fe40000010013 */
[C---:B------:R-:W-:Y:S02]  /*7830*/  IMAD R43, R68.reuse, 0x8, R41 ;  /* 0x00000008442b7824 */ /* 0x040fe400078e0229 */
[----:B------:R-:W-:Y:S02]  /*7840*/  FADD R9, R9, R10 ;  /* 0x0000000a09097221 */ /* 0x000fe40000000000 */
[----:B------:R-:W-:Y:S01]  /*7850*/  @P1 IMAD.MOV.U32 R10, RZ, RZ, 0x7f800000 ;  /* 0x7f800000ff0a1424 */ /* 0x000fe200078e00ff */
[----:B------:R-:W-:Y:S01]  /*7860*/  LEA R45, R68, R43, 0x3 ;  /* 0x0000002b442d7211 */ /* 0x000fe200078e18ff */
[----:B------:R-:W-:-:S02]  /*7870*/  FFMA.FTZ R12, R13, R12, -0.72134751081466674805 ;  /* 0xbf38aa3b0d0c7423 */ /* 0x000fc4000001000c */
[C---:B------:R-:W-:Y:S02]  /*7880*/  FFMA.FTZ R19, R20.reuse, R19, -0.72134751081466674805 ;  /* 0xbf38aa3b14137423 */ /* 0x040fe40000010013 */
[----:B------:R-:W-:Y:S01]  /*7890*/  @P1 FFMA.FTZ R9, R47, R10, +INF ;  /* 0x7f8000002f091423 */ /* 0x000fe2000001000a */
[----:B------:R-:W-:Y:S01]  /*78a0*/  FSETP.NEU.AND P1, PT, R49, RZ, PT ;  /* 0x000000ff3100720b */ /* 0x000fe20003f2d000 */
[----:B------:R-:W-:Y:S02]  /*78b0*/  @P4 IMAD.MOV.U32 R10, RZ, RZ, 0x7f800000 ;  /* 0x7f800000ff0a4424 */ /* 0x000fe400078e00ff */
[----:B------:R-:W-:Y:S02]  /*78c0*/  FMUL R12, R13, R12 ;  /* 0x0000000c0d0c7220 */ /* 0x000fe40000400000 */
[----:B------:R-:W-:Y:S02]  /*78d0*/  FMUL R19, R20, R19 ;  /* 0x0000001314137220 */ /* 0x000fe40000400000 */
[----:B------:R-:W-:-:S02]  /*78e0*/  IMAD R47, R68, 0x8, R45 ;  /* 0x00000008442f7824 */ /* 0x000fc400078e022d */
[----:B------:R-:W-:Y:S02]  /*78f0*/  FADD R75, R15, R16 ;  /* 0x000000100f4b7221 */ /* 0x000fe40000000000 */
[----:B------:R-:W-:Y:S02]  /*7900*/  @P4 FFMA.FTZ R75, R49, R10, +INF ;  /* 0x7f800000314b4423 */ /* 0x000fe4000001000a */
[C---:B------:R-:W-:Y:S02]  /*7910*/  FMUL R12, R13.reuse, R12 ;  /* 0x0000000c0d0c7220 */ /* 0x040fe40000400000 */
[----:B------:R-:W-:Y:S02]  /*7920*/  FMUL R19, R20, R19 ;  /* 0x0000001314137220 */ /* 0x000fe40000400000 */
[----:B------:R-:W-:Y:S02]  /*7930*/  IMAD R49, R68, 0x8, R47 ;  /* 0x0000000844317824 */ /* 0x000fe400078e022f */
[----:B------:R-:W-:-:S02]  /*7940*/  FFMA.FTZ R13, R13, 1.4426950216293334961, R12 ;  /* 0x3fb8aa3b0d0d7823 */ /* 0x000fc4000001000c */
[----:B------:R-:W-:Y:S01]  /*7950*/  FFMA.FTZ R19, R20, 1.4426950216293334961, R19 ;  /* 0x3fb8aa3b14137823 */ /* 0x000fe20000010013 */
[----:B------:R-:W-:Y:S01]  /*7960*/  LEA R51, R68, R49, 0x3 ;  /* 0x0000003144337211 */ /* 0x000fe200078e18ff */
[----:B------:R-:W-:Y:S02]  /*7970*/  @P5 IMAD.MOV.U32 R12, RZ, RZ, 0x7f800000 ;  /* 0x7f800000ff0c5424 */ /* 0x000fe400078e00ff */
[----:B------:R-:W-:Y:S01]  /*7980*/  FADD R74, R14, R13 ;  /* 0x0000000d0e4a7221 */ /* 0x000fe20000000000 */
[C---:B------:R-:W-:Y:S01]  /*7990*/  LEA R14, P4, R23.reuse, R0, 0x1 ;  /* 0x00000000170e7211 */ /* 0x040fe200078808ff */
[----:B------:R-:W-:Y:S02]  /*79a0*/  FADD R76, R22, R19 ;  /* 0x00000013164c7221 */ /* 0x000fe40000000000 */
[----:B------:R-:W-:Y:S01]  /*79b0*/  @P6 IMAD.MOV.U32 R13, RZ, RZ, 0x7f800000 ;  /* 0x7f800000ff0d6424 */ /* 0x000fe200078e00ff */
[----:B------:R-:W-:Y:S01]  /*79c0*/  LEA.HI.X.SX32 R15, R23, R8, 0x1, P4 ;  /* 0x00000008170f7211 */ /* 0x000fe200020f0eff */
[----:B------:R-:W-:Y:S01]  /*79d0*/  @P5 FFMA.FTZ R76, R7, R12, +INF ;  /* 0x7f800000074c5423 */ /* 0x000fe2000001000c */
[-C--:B------:R-:W-:Y:S01]  /*79e0*/  LEA R10, P5, R11, R0.reuse, 0x1 ;  /* 0x000000000b0a7211 */ /* 0x080fe200078a08ff */
[----:B------:R-:W-:Y:S01]  /*79f0*/  IMAD R53, R68, 0x8, R51 ;  /* 0x0000000844357824 */ /* 0x000fe200078e0233 */
[-C--:B------:R-:W-:Y:S01]  /*7a00*/  LEA R20, P4, R27, R0.reuse, 0x1 ;  /* 0x000000001b147211 */ /* 0x080fe200078808ff */
[----:B------:R-:W-:Y:S01]  /*7a10*/  @P6 FFMA.FTZ R74, R50, R13, +INF ;  /* 0x7f800000324a6423 */ /* 0x000fe2000001000d */
[----:B------:R-:W-:Y:S01]  /*7a20*/  LEA R12, P6, R21, R0, 0x1 ;  /* 0x00000000150c7211 */ /* 0x000fe200078c08ff */
[----:B------:R-:W-:Y:S01]  /*7a30*/  IMAD R55, R68, 0x8, R53 ;  /* 0x0000000844377824 */ /* 0x000fe200078e0235 */
[----:B------:R-:W-:-:S02]  /*7a40*/  LEA.HI.X.SX32 R11, R11, R8, 0x1, P5 ;  /* 0x000000080b0b7211 */ /* 0x000fc400028f0eff */
[----:B------:R-:W-:Y:S02]  /*7a50*/  LEA R16, P5, R17, R0, 0x1 ;  /* 0x0000000011107211 */ /* 0x000fe400078a08ff */
[----:B------:R-:W-:Y:S01]  /*7a60*/  LEA.HI.X.SX32 R13, R21, R8, 0x1, P6 ;  /* 0x00000008150d7211 */ /* 0x000fe200030f0eff */
[----:B-----5:R-:W-:Y:S01]  /*7a70*/  STG.E.U16 [R10.64], R82 ;  /* 0x000000520a007986 */ /* 0x020fe2000c101506 */
[----:B------:R-:W-:Y:S02]  /*7a80*/  LEA R18, P6, R25, R0, 0x1 ;  /* 0x0000000019127211 */ /* 0x000fe400078c08ff */
[-C--:B------:R-:W-:Y:S01]  /*7a90*/  LEA.HI.X.SX32 R17, R17, R8.reuse, 0x1, P5 ;  /* 0x0000000811117211 */ /* 0x080fe200028f0eff */
[----:B------:R2:W-:Y:S01]  /*7aa0*/  STG.E.U16 [R12.64], R84 ;  /* 0x000000540c007986 */ /* 0x0005e2000c101506 */
[----:B------:R-:W-:Y:S02]  /*7ab0*/  LEA.HI.X.SX32 R21, R27, R8, 0x1, P4 ;  /* 0x000000081b157211 */ /* 0x000fe400020f0eff */
[----:B------:R-:W-:Y:S01]  /*7ac0*/  LEA R57, R68, R55, 0x3 ;  /* 0x0000003744397211 */ /* 0x000fe200078e18ff */
[----:B------:R3:W-:Y:S01]  /*7ad0*/  STG.E.U16 [R14.64], R86 ;  /* 0x000000560e007986 */ /* 0x0007e2000c101506 */
[----:B------:R-:W-:-:S02]  /*7ae0*/  LEA R22, P5, R29, R0, 0x1 ;  /* 0x000000001d167211 */ /* 0x000fc400078a08ff */
[----:B------:R-:W-:Y:S01]  /*7af0*/  LEA R26, P4, R33, R0, 0x1 ;  /* 0x00000000211a7211 */ /* 0x000fe200078808ff */
[C---:B------:R-:W-:Y:S01]  /*7b00*/  IMAD R59, R68.reuse, 0x8, R57 ;  /* 0x00000008443b7824 */ /* 0x040fe200078e0239 */
[----:B------:R-:W-:Y:S01]  /*7b10*/  LEA.HI.X.SX32 R19, R25, R8, 0x1, P6 ;  /* 0x0000000819137211 */ /* 0x000fe200030f0eff */
[----:B------:R4:W-:Y:S01]  /*7b20*/  STG.E.U16 [R16.64], R88 ;  /* 0x0000005810007986 */ /* 0x0009e2000c101506 */
[----:B------:R-:W-:Y:S01]  /*7b30*/  LEA R24, P6, R31, R0, 0x1 ;  /* 0x000000001f187211 */ /* 0x000fe200078c08ff */
[----:B------:R-:W-:Y:S01]  /*7b40*/  IMAD R61, R68, 0x8, R59 ;  /* 0x00000008443d7824 */ /* 0x000fe200078e023b */
[-C--:B------:R-:W-:Y:S01]  /*7b50*/  LEA.HI.X.SX32 R23, R29, R8.reuse, 0x1, P5 ;  /* 0x000000081d177211 */ /* 0x080fe200028f0eff */
[----:B------:R5:W-:Y:S01]  /*7b60*/  STG.E.U16 [R18.64], R90 ;  /* 0x0000005a12007986 */ /* 0x000be2000c101506 */
[----:B------:R-:W-:Y:S02]  /*7b70*/  LEA.HI.X.SX32 R27, R33, R8, 0x1, P4 ;  /* 0x00000008211b7211 */ /* 0x000fe400020f0eff */
[-C--:B------:R-:W-:Y:S01]  /*7b80*/  LEA R28, P5, R35, R0.reuse, 0x1 ;  /* 0x00000000231c7211 */ /* 0x080fe200078a08ff */
[----:B------:R2:W-:Y:S01]  /*7b90*/  STG.E.U16 [R20.64], R92 ;  /* 0x0000005c14007986 */ /* 0x0005e2000c101506 */
[----:B------:R-:W-:-:S02]  /*7ba0*/  LEA R30, P4, R37, R0, 0x1 ;  /* 0x00000000251e7211 */ /* 0x000fc400078808ff */
[-C--:B------:R-:W-:Y:S01]  /*7bb0*/  LEA.HI.X.SX32 R25, R31, R8.reuse, 0x1, P6 ;  /* 0x000000081f197211 */ /* 0x080fe200030f0eff */
[----:B0-----:R-:W-:Y:S01]  /*7bc0*/  STG.E.U16 [R22.64], R94 ;  /* 0x0000005e16007986 */ /* 0x001fe2000c101506 */
[-C--:B------:R-:W-:Y:S02]  /*7bd0*/  LEA.HI.X.SX32 R29, R35, R8.reuse, 0x1, P5 ;  /* 0x00000008231d7211 */ /* 0x080fe400028f0eff */
[----:B------:R-:W-:Y:S01]  /*7be0*/  LEA.HI.X.SX32 R31, R37, R8, 0x1, P4 ;  /* 0x00000008251f7211 */ /* 0x000fe200020f0eff */
[----:B-1----:R-:W-:Y:S01]  /*7bf0*/  STG.E.U16 [R24.64], R96 ;  /* 0x0000006018007986 */ /* 0x002fe2000c101506 */
[-C--:B------:R-:W-:Y:S02]  /*7c00*/  LEA R32, P5, R39, R0.reuse, 0x1 ;  /* 0x0000000027207211 */ /* 0x080fe400078a08ff */
[----:B------:R-:W-:Y:S02]  /*7c10*/  LEA R34, P4, R41, R0, 0x1 ;  /* 0x0000000029227211 */ /* 0x000fe400078808ff */
[----:B------:R-:W-:-:S02]  /*7c20*/  LEA R63, R68, R61, 0x3 ;  /* 0x0000003d443f7211 */ /* 0x000fc400078e18ff */
[-C--:B------:R-:W-:Y:S02]  /*7c30*/  LEA.HI.X.SX32 R33, R39, R8.reuse, 0x1, P5 ;  /* 0x0000000827217211 */ /* 0x080fe400028f0eff */
[----:B------:R-:W-:Y:S01]  /*7c40*/  LEA.HI.X.SX32 R35, R41, R8, 0x1, P4 ;  /* 0x0000000829237211 */ /* 0x000fe200020f0eff */
[C---:B------:R-:W-:Y:S01]  /*7c50*/  IMAD R65, R68.reuse, 0x8, R63 ;  /* 0x0000000844417824 */ /* 0x040fe200078e023f */
[-C--:B------:R-:W-:Y:S02]  /*7c60*/  LEA R36, P5, R43, R0.reuse, 0x1 ;  /* 0x000000002b247211 */ /* 0x080fe400078a08ff */
[----:B------:R-:W-:Y:S01]  /*7c70*/  LEA R38, P4, R45, R0, 0x1 ;  /* 0x000000002d267211 */ /* 0x000fe200078808ff */
[----:B------:R-:W-:Y:S01]  /*7c80*/  IMAD R67, R68, 0x8, R65 ;  /* 0x0000000844437824 */ /* 0x000fe200078e0241 */
[-C--:B------:R-:W-:Y:S02]  /*7c90*/  LEA.HI.X.SX32 R37, R43, R8.reuse, 0x1, P5 ;  /* 0x000000082b257211 */ /* 0x080fe400028f0eff */
[----:B------:R-:W-:-:S02]  /*7ca0*/  LEA.HI.X.SX32 R39, R45, R8, 0x1, P4 ;  /* 0x000000082d277211 */ /* 0x000fc400020f0eff */
[-C--:B------:R-:W-:Y:S02]  /*7cb0*/  LEA R40, P5, R47, R0.reuse, 0x1 ;  /* 0x000000002f287211 */ /* 0x080fe400078a08ff */
[----:B------:R-:W-:Y:S02]  /*7cc0*/  LEA R42, P4, R49, R0, 0x1 ;  /* 0x00000000312a7211 */ /* 0x000fe400078808ff */
[-C--:B------:R-:W-:Y:S02]  /*7cd0*/  LEA.HI.X.SX32 R41, R47, R8.reuse, 0x1, P5 ;  /* 0x000000082f297211 */ /* 0x080fe400028f0eff */
[----:B------:R-:W-:Y:S02]  /*7ce0*/  LEA.HI.X.SX32 R43, R49, R8, 0x1, P4 ;  /* 0x00000008312b7211 */ /* 0x000fe400020f0eff */
[-C--:B------:R-:W-:Y:S02]  /*7cf0*/  LEA R44, P5, R51, R0.reuse, 0x1 ;  /* 0x00000000332c7211 */ /* 0x080fe400078a08ff */
[----:B------:R-:W-:-:S02]  /*7d00*/  LEA R46, P4, R53, R0, 0x1 ;  /* 0x00000000352e7211 */ /* 0x000fc400078808ff */
[C---:B------:R-:W-:Y:S02]  /*7d10*/  LEA R69, R68.reuse, R67, 0x3 ;  /* 0x0000004344457211 */ /* 0x040fe400078e18ff */
[-C--:B------:R-:W-:Y:S02]  /*7d20*/  LEA.HI.X.SX32 R45, R51, R8.reuse, 0x1, P5 ;  /* 0x00000008332d7211 */ /* 0x080fe400028f0eff */
[----:B------:R-:W-:Y:S01]  /*7d30*/  LEA.HI.X.SX32 R47, R53, R8, 0x1, P4 ;  /* 0x00000008352f7211 */ /* 0x000fe200020f0eff */
[C---:B------:R-:W-:Y:S01]  /*7d40*/  IMAD R71, R68.reuse, 0x8, R69 ;  /* 0x0000000844477824 */ /* 0x040fe200078e0245 */
[-C--:B------:R-:W-:Y:S02]  /*7d50*/  LEA R48, P5, R55, R0.reuse, 0x1 ;  /* 0x0000000037307211 */ /* 0x080fe400078a08ff */
[----:B------:R-:W-:Y:S01]  /*7d60*/  LEA R50, P4, R57, R0, 0x1 ;  /* 0x0000000039327211 */ /* 0x000fe200078808ff */
[----:B------:R-:W-:Y:S01]  /*7d70*/  IMAD R73, R68, 0x8, R71 ;  /* 0x0000000844497824 */ /* 0x000fe200078e0247 */
[----:B------:R-:W-:-:S02]  /*7d80*/  LEA.HI.X.SX32 R49, R55, R8, 0x1, P5 ;  /* 0x0000000837317211 */ /* 0x000fc400028f0eff */
[----:B------:R-:W-:Y:S02]  /*7d90*/  LEA.HI.X.SX32 R51, R57, R8, 0x1, P4 ;  /* 0x0000000839337211 */ /* 0x000fe400020f0eff */
[-C--:B------:R-:W-:Y:S02]  /*7da0*/  LEA R52, P5, R59, R0.reuse, 0x1 ;  /* 0x000000003b347211 */ /* 0x080fe400078a08ff */
[----:B------:R-:W-:Y:S02]  /*7db0*/  LEA R54, P4, R61, R0, 0x1 ;  /* 0x000000003d367211 */ /* 0x000fe400078808ff */
[-C--:B------:R-:W-:Y:S02]  /*7dc0*/  LEA.HI.X.SX32 R53, R59, R8.reuse, 0x1, P5 ;  /* 0x000000083b357211 */ /* 0x080fe400028f0eff */
[----:B------:R-:W-:Y:S02]  /*7dd0*/  LEA.HI.X.SX32 R55, R61, R8, 0x1, P4 ;  /* 0x000000083d377211 */ /* 0x000fe400020f0eff */
[----:B------:R-:W-:-:S02]  /*7de0*/  LEA R56, P5, R63, R0, 0x1 ;  /* 0x000000003f387211 */ /* 0x000fc400078a08ff */
[----:B------:R-:W-:Y:S02]  /*7df0*/  LEA R58, P4, R65, R0, 0x1 ;  /* 0x00000000413a7211 */ /* 0x000fe400078808ff */
        /* <DEDUP_REMOVED lines=10> */
[-C--:B------:R-:W-:Y:S02]  /*7ea0*/  LEA R66, P4, R73, R0.reuse, 0x1 ;  /* 0x0000000049427211 */ /* 0x080fe400078808ff */
[----:B------:R-:W-:Y:S02]  /*7eb0*/  LEA R68, P6, R77, R0, 0x1 ;  /* 0x000000004d447211 */ /* 0x000fe400078c08ff */
[-C--:B------:R-:W-:Y:S02]  /*7ec0*/  LEA.HI.X.SX32 R65, R71, R8.reuse, 0x1, P5 ;  /* 0x0000000847417211 */ /* 0x080fe400028f0eff */
[----:B------:R-:W-:-:S02]  /*7ed0*/  LEA.HI.X.SX32 R67, R73, R8, 0x1, P4 ;  /* 0x0000000849437211 */ /* 0x000fc400020f0eff */
[-C--:B------:R-:W-:Y:S02]  /*7ee0*/  LEA R70, P5, R79, R0.reuse, 0x1 ;  /* 0x000000004f467211 */ /* 0x080fe400078a08ff */
[----:B------:R-:W-:Y:S02]  /*7ef0*/  LEA R72, P4, R81, R0, 0x1 ;  /* 0x0000000051487211 */ /* 0x000fe400078808ff */
[----:B--2---:R-:W-:Y:S02]  /*7f00*/  PRMT R13, R82, 0x7632, R13 ;  /* 0x00007632520d7816 */ /* 0x004fe4000000000d */
[----:B------:R-:W-:Y:S02]  /*7f10*/  LEA.HI.X.SX32 R69, R77, R8, 0x1, P6 ;  /* 0x000000084d457211 */ /* 0x000fe400030f0eff */
[----:B------:R-:W-:Y:S01]  /*7f20*/  PRMT R0, R84, 0x7632, R0 ;  /* 0x0000763254007816 */ /* 0x000fe20000000000 */
[----:B------:R-:W-:Y:S01]  /*7f30*/  STG.E.U16 [R26.64], R13 ;  /* 0x0000000d1a007986 */ /* 0x000fe2000c101506 */
[----:B------:R-:W-:-:S02]  /*7f40*/  FSETP.NEU.AND P6, PT, R7, RZ, PT ;  /* 0x000000ff0700720b */ /* 0x000fc40003fcd000 */
[----:B---3--:R-:W-:Y:S01]  /*7f50*/  PRMT R15, R86, 0x7632, R15 ;  /* 0x00007632560f7816 */ /* 0x008fe2000000000f */
[----:B------:R0:W-:Y:S01]  /*7f60*/  STG.E.U16 [R28.64], R0 ;  /* 0x000000001c007986 */ /* 0x0001e2000c101506 */
[----:B------:R-:W-:Y:S02]  /*7f70*/  PRMT R7, R88, 0x7632, R7 ;  /* 0x0000763258077816 */ /* 0x000fe40000000007 */
[----:B----4-:R-:W-:Y:S01]  /*7f80*/  PRMT R17, R90, 0x7632, R17 ;  /* 0x000076325a117816 */ /* 0x010fe20000000011 */
[----:B------:R1:W-:Y:S01]  /*7f90*/  STG.E.U16 [R30.64], R15 ;  /* 0x0000000f1e007986 */ /* 0x0003e2000c101506 */
[----:B-----5:R-:W-:Y:S02]  /*7fa0*/  PRMT R18, R92, 0x7632, R18 ;  /* 0x000076325c127816 */ /* 0x020fe40000000012 */
[----:B------:R-:W-:Y:S01]  /*7fb0*/  PRMT R19, R94, 0x7632, R19 ;  /* 0x000076325e137816 */ /* 0x000fe20000000013 */
[----:B------:R2:W-:Y:S01]  /*7fc0*/  STG.E.U16 [R32.64], R7 ;  /* 0x0000000720007986 */ /* 0x0005e2000c101506 */
[----:B------:R-:W-:-:S02]  /*7fd0*/  PRMT R20, R96, 0x7632, R20 ;  /* 0x0000763260147816 */ /* 0x000fc40000000014 */
[-C--:B------:R-:W-:Y:S01]  /*7fe0*/  LEA.HI.X.SX32 R71, R79, R8.reuse, 0x1, P5 ;  /* 0x000000084f477211 */ /* 0x080fe200028f0eff */
[----:B------:R3:W-:Y:S01]  /*7ff0*/  STG.E.U16 [R34.64], R17 ;  /* 0x0000001122007986 */ /* 0x0007e2000c101506 */
[----:B0-----:R-:W-:Y:S02]  /*8000*/  PRMT R29, R83, 0x7632, R29 ;  /* 0x00007632531d7816 */ /* 0x001fe4000000001d */
[----:B------:R-:W-:Y:S01]  /*8010*/  LEA.HI.X.SX32 R73, R81, R8, 0x1, P4 ;  /* 0x0000000851497211 */ /* 0x000fe200020f0eff */
[----:B------:R0:W-:Y:S01]  /*8020*/  STG.E.U16 [R36.64], R18 ;  /* 0x0000001224007986 */ /* 0x0001e2000c101506 */
[----:B-1----:R-:W-:Y:S02]  /*8030*/  PRMT R30, R85, 0x7632, R30 ;  /* 0x00007632551e7816 */ /* 0x002fe4000000001e */
[----:B------:R-:W-:Y:S01]  /*8040*/  PRMT R31, R87, 0x7632, R31 ;  /* 0x00007632571f7816 */ /* 0x000fe2000000001f */
[----:B------:R1:W-:Y:S01]  /*8050*/  STG.E.U16 [R38.64], R19 ;  /* 0x0000001326007986 */ /* 0x0003e2000c101506 */
[----:B--2---:R-:W-:-:S02]  /*8060*/  PRMT R32, R89, 0x7632, R32 ;  /* 0x0000763259207816 */ /* 0x004fc40000000020 */
[----:B------:R-:W-:Y:S01]  /*8070*/  PRMT R33, R91, 0x7632, R33 ;  /* 0x000076325b217816 */ /* 0x000fe20000000021 */
[----:B------:R1:W-:Y:S01]  /*8080*/  STG.E.U16 [R40.64], R20 ;  /* 0x0000001428007986 */ /* 0x0003e2000c101506 */
[----:B---3--:R-:W-:Y:S02]  /*8090*/  PRMT R34, R93, 0x7632, R34 ;  /* 0x000076325d227816 */ /* 0x008fe40000000022 */
[----:B------:R-:W-:Y:S01]  /*80a0*/  PRMT R35, R95, 0x7632, R35 ;  /* 0x000076325f237816 */ /* 0x000fe20000000023 */
[----:B------:R1:W-:Y:S01]  /*80b0*/  STG.E.U16 [R42.64], R83 ;  /* 0x000000532a007986 */ /* 0x0003e2000c101506 */
[----:B0-----:R-:W-:Y:S02]  /*80c0*/  PRMT R36, R97, 0x7632, R36 ;  /* 0x0000763261247816 */ /* 0x001fe40000000024 */
[----:B------:R-:W-:Y:S01]  /*80d0*/  FSEL R8, R9, -INF , P3 ;  /* 0xff80000009087808 */ /* 0x000fe20001800000 */
[----:B------:R1:W-:Y:S01]  /*80e0*/  STG.E.U16 [R44.64], R85 ;  /* 0x000000552c007986 */ /* 0x0003e2000c101506 */
[----:B------:R-:W-:-:S02]  /*80f0*/  FSEL R7, R74, -INF , P2 ;  /* 0xff8000004a077808 */ /* 0x000fc40001000000 */
[----:B------:R-:W-:Y:S01]  /*8100*/  FSEL R0, R75, -INF , P1 ;  /* 0xff8000004b007808 */ /* 0x000fe20000800000 */
[----:B------:R1:W-:Y:S01]  /*8110*/  STG.E.U16 [R46.64], R87 ;  /* 0x000000572e007986 */ /* 0x0003e2000c101506 */
[----:B------:R-:W-:Y:S01]  /*8120*/  FSEL R9, R76, -INF , P6 ;  /* 0xff8000004c097808 */ /* 0x000fe20003000000 */
[----:B------:R-:W-:Y:S02]  /*8130*/  FFMA R12, R8, 0.69314718246459960938, R3 ;  /* 0x3f317218080c7823 */ /* 0x000fe40000000003 */
[----:B------:R1:W-:Y:S01]  /*8140*/  STG.E.U16 [R48.64], R89 ;  /* 0x0000005930007986 */ /* 0x0003e2000c101506 */
[----:B------:R-:W-:Y:S02]  /*8150*/  FFMA R13, R7, 0.69314718246459960938, R4 ;  /* 0x3f317218070d7823 */ /* 0x000fe40000000004 */
[----:B------:R-:W-:Y:S01]  /*8160*/  FFMA R14, R0, 0.69314718246459960938, R5 ;  /* 0x3f317218000e7823 */ /* 0x000fe20000000005 */
[----:B------:R1:W-:Y:S01]  /*8170*/  STG.E.U16 [R50.64], R91 ;  /* 0x0000005b32007986 */ /* 0x0003e2000c101506 */
[----:B------:R-:W-:-:S03]  /*8180*/  FFMA R15, R9, 0.69314718246459960938, R6 ;  /* 0x3f317218090f7823 */ /* 0x000fc60000000006 */
[----:B------:R1:W-:Y:S04]  /*8190*/  STG.E.U16 [R52.64], R93 ;  /* 0x0000005d34007986 */ /* 0x0003e8000c101506 */
        /* <DEDUP_REMOVED lines=10> */
[----:B------:R-:W-:Y:S06]  /*8240*/  BAR.SYNC.DEFER_BLOCKING 0x0 ;  /* 0x0000000000007b1d */ /* 0x000fec0000010000 */
[----:B------:R1:W-:Y:S04]  /*8250*/  STS.128 [R100.X4], R12 ;  /* 0x0000000c64007388 */ /* 0x0003e80000004c00 */
[----:B------:R-:W-:Y:S06]  /*8260*/  BAR.SYNC.DEFER_BLOCKING 0x0 ;  /* 0x0000000000007b1d */ /* 0x000fec0000010000 */
[----:B------:R-:W-:Y:S05]  /*8270*/  @P0 EXIT ;  /* 0x000000000000094d */ /* 0x000fea0003800000 */
[----:B-1----:R-:W0:Y:S01]  /*8280*/  LDS R7, [R2] ;  /* 0x0000000002077984 */ /* 0x002e220000000800 */
[----:B------:R-:W-:Y:S01]  /*8290*/  IMAD R0, R80, c[0x0][0x1cc], RZ ;  /* 0x0000730050007a24 */ /* 0x000fe200078e02ff */
[C---:B------:R-:W-:Y:S01]  /*82a0*/  SHF.L.U32 R5, R78.reuse, 0x2, RZ ;  /* 0x000000024e057819 */ /* 0x040fe200000006ff */
[----:B------:R-:W-:-:S04]  /*82b0*/  IMAD.HI R3, R78, 0x4, RZ ;  /* 0x000000044e037827 */ /* 0x000fc800078e02ff */
[C---:B------:R-:W-:Y:S02]  /*82c0*/  IMAD.SHL.U32 R4, R0.reuse, 0x4, RZ ;  /* 0x0000000400047824 */ /* 0x040fe400078e00ff */
[----:B------:R-:W-:-:S03]  /*82d0*/  IMAD.HI R0, R0, 0x4, RZ ;  /* 0x0000000400007827 */ /* 0x000fc600078e02ff */
[----:B------:R-:W-:-:S04]  /*82e0*/  IADD3 R4, P0, P1, R5, c[0x0][0x180], R4 ;  /* 0x0000600005047a10 */ /* 0x000fc8000791e004 */
[----:B------:R-:W-:-:S05]  /*82f0*/  IADD3.X R5, R3, c[0x0][0x184], R0, P0, P1 ;  /* 0x0000610003057a10 */ /* 0x000fca00007e2400 */
[----:B0-----:R-:W-:Y:S01]  /*8300*/  STG.E [R4.64], R7 ;  /* 0x0000000704007986 */ /* 0x001fe2000c101906 */
[----:B------:R-:W-:Y:S05]  /*8310*/  EXIT ;  /* 0x000000000000794d */ /* 0x000fea0003800000 */
.L_x_10:
[----:B------:R-:W-:-:S00]  /*8320*/  BRA `(.L_x_10) ;  /* 0xfffffff000007947 */ /* 0x000fc0000383ffff */
[----:B------:R-:W-:-:S00]  /*8330*/  NOP ;  /* 0x0000000000007918 */ /* 0x000fc00000000000 */
        /* <DEDUP_REMOVED lines=12> */
.L_x_11:


//--------------------- .nv.global.init           --------------------------
	.section	.nv.global.init,"aw",@progbits
.nv.global.init:
	.type		_$_str,@object
	.size		_$_str,(.L_0 - _$_str)
_$_str:
        /*0000*/ 	.byte	0x5f, 0x5f, 0x43, 0x55, 0x44, 0x41, 0x5f, 0x46, 0x54, 0x5a, 0x00
.L_0:


//--------------------- .nv.shared.attn_fwd       --------------------------
	.section	.nv.shared.attn_fwd,"aw",@nobits
	.sectionflags	@""
	.align	16
